// auto-generated by cutlass_sweep.gemm — config: {"arch": "sm_90", "cluster_m": 2, "cluster_n": 1, "dtype": "int8", "dtype_b": "int8", "layout": "nt", "stages": 0, "tile_k": 128, "tile_m": 192, "tile_n": 240}
#include "cutlass/cutlass.h"
#include "cutlass/gemm/collective/collective_builder.hpp"
#include "cutlass/gemm/device/gemm_universal_adapter.h"
#include "cutlass/gemm/kernel/gemm_universal.hpp"
#include "cutlass/epilogue/collective/collective_builder.hpp"

using ElemA = int8_t;
using ElemB = int8_t;
using ElemCD = int8_t;
using Acc  = int32_t;
using TileShape    = cute::Shape<cute::_192, cute::_240, cute::_128>;
using ClusterShape = cute::Shape<cute::_2, cute::_1, cute::_1>;

using CollectiveEpilogue = typename cutlass::epilogue::collective::CollectiveBuilder<
    cutlass::arch::Sm90, cutlass::arch::OpClassTensorOp,
    TileShape, ClusterShape,
    cutlass::epilogue::collective::EpilogueTileAuto,
    Acc, Acc,
    ElemCD, cutlass::layout::RowMajor, 128 / cutlass::sizeof_bits<ElemCD>::value,
    ElemCD, cutlass::layout::RowMajor, 128 / cutlass::sizeof_bits<ElemCD>::value,
    cutlass::epilogue::collective::EpilogueScheduleAuto
  >::CollectiveOp;

using CollectiveMainloop = typename cutlass::gemm::collective::CollectiveBuilder<
    cutlass::arch::Sm90, cutlass::arch::OpClassTensorOp,
    ElemA, cutlass::layout::RowMajor, 128 / cutlass::sizeof_bits<ElemA>::value,
    ElemB, cutlass::layout::ColumnMajor, 128 / cutlass::sizeof_bits<ElemB>::value,
    Acc,
    TileShape, ClusterShape,
    cutlass::gemm::collective::StageCountAutoCarveout<static_cast<int>(sizeof(typename CollectiveEpilogue::SharedStorage))>,
    cutlass::gemm::collective::KernelScheduleAuto
  >::CollectiveOp;

using GemmKernel = cutlass::gemm::kernel::GemmUniversal<
    cute::Shape<int,int,int,int>,
    CollectiveMainloop,
    CollectiveEpilogue
>;
using Gemm = cutlass::gemm::device::GemmUniversalAdapter<GemmKernel>;

// Force the device kernel symbol into the cubin without needing a host main.
auto* _anchor = &cutlass::device_kernel<GemmKernel>;


// ===== COMPILED SASS (sm_90a) =====

	.target	sm_90a

	.elftype	@"ET_EXEC"


//--------------------- .note.nv.tkinfo           --------------------------
	.section	.note.nv.tkinfo,"",@"SHT_NOTE"
	.sectionflags	@"SHF_NOTE_NV_TKINFO"
	.tkinfo
        /*0018*/ 	.word	0x00000002
        /*0030*/ 	.string	""
        /*0030*/ 	.string	"ptxas"
        /*0030*/ 	.string	"Cuda compilation tools, release 13.0, V13.0.88"
        /*0030*/ 	.string	"Build cuda_13.0.r13.0/compiler.36424714_0"
        /*0030*/ 	.string	"-arch sm_90a -m 64 "



//--------------------- .note.nv.cuinfo           --------------------------
	.section	.note.nv.cuinfo,"",@"SHT_NOTE"
	.sectionflags	@"SHF_NOTE_NV_CUINFO"
        /*0018*/ 	.short	0x0002
        /*001a*/ 	.short	0x005a
        /*001c*/ 	.short	0x0082
	.zero		2


//--------------------- .nv.info                  --------------------------
	.section	.nv.info,"",@"SHT_CUDA_INFO"
	.align	4


	//----- nvinfo : EIATTR_REGCOUNT
	.align		4
        /*0000*/ 	.byte	0x04, 0x2f
        /*0002*/ 	.short	(.L_15 - .L_14)
	.align		4
.L_14:
        /*0004*/ 	.word	index@(_ZN7cutlass13device_kernelINS_4gemm6kernel13GemmUniversalIN4cute5tupleIJiiiiEEENS1_10collective13CollectiveMmaINS1_34MainloopSm90TmaGmmaWarpSpecializedILi4ENS5_IJNS4_1CILi2EEENSA_ILi1EEESC_EEENS1_35KernelTmaWarpSpecializedCooperativeEEENS5_IJNSA_ILi192EEENSA_ILi240EEENSA_ILi128EEEEEEaNS5_IJlSC_lEEEaSK_NS4_8TiledMMAINS4_8MMA_AtomIJNS4_4SM904GMMA26MMA_64x16x32_S32S8S8_SS_TNEEEENS4_6LayoutISD_NS5_IJSC_NSA_ILi0EEESS_EEEEENS5_IJNS4_10UnderscoreESV_SV_EEEEENS4_13SM90_TMA_LOADENS4_14ComposedLayoutINS4_7SwizzleILi3ELi4ELi3EEENS4_18smem_ptr_flag_bitsILi8EEENSR_INS5_IJNSA_ILi8EEESI_EEENS5_IJSI_SC_EEEEEEEvNS4_8identityENS4_23SM90_TMA_LOAD_MULTICASTES18_vS19_EENS_8epilogue10collective6detail29Sm90TmaWarpSpecializedAdapterINS1D_15DefaultEpilogueIaSK_SK_NS1C_6thread17LinearCombinationIaLi1EiiLNS1H_9ScaleType4KindE0ELNS_15FloatRoundStyleE2EaEENS1_15EpilogueDefaultEEEEEvvEEEEvNT_6ParamsE)
        /*0008*/ 	.word	0x000000a8


	//----- nvinfo : EIATTR_FRAME_SIZE
	.align		4
.L_15:
        /*000c*/ 	.byte	0x04, 0x11
        /*000e*/ 	.short	(.L_17 - .L_16)
	.align		4
.L_16:
        /*0010*/ 	.word	index@(_ZN7cutlass13device_kernelINS_4gemm6kernel13GemmUniversalIN4cute5tupleIJiiiiEEENS1_10collective13CollectiveMmaINS1_34MainloopSm90TmaGmmaWarpSpecializedILi4ENS5_IJNS4_1CILi2EEENSA_ILi1EEESC_EEENS1_35KernelTmaWarpSpecializedCooperativeEEENS5_IJNSA_ILi192EEENSA_ILi240EEENSA_ILi128EEEEEEaNS5_IJlSC_lEEEaSK_NS4_8TiledMMAINS4_8MMA_AtomIJNS4_4SM904GMMA26MMA_64x16x32_S32S8S8_SS_TNEEEENS4_6LayoutISD_NS5_IJSC_NSA_ILi0EEESS_EEEEENS5_IJNS4_10UnderscoreESV_SV_EEEEENS4_13SM90_TMA_LOADENS4_14ComposedLayoutINS4_7SwizzleILi3ELi4ELi3EEENS4_18smem_ptr_flag_bitsILi8EEENSR_INS5_IJNSA_ILi8EEESI_EEENS5_IJSI_SC_EEEEEEEvNS4_8identityENS4_23SM90_TMA_LOAD_MULTICASTES18_vS19_EENS_8epilogue10collective6detail29Sm90TmaWarpSpecializedAdapterINS1D_15DefaultEpilogueIaSK_SK_NS1C_6thread17LinearCombinationIaLi1EiiLNS1H_9ScaleType4KindE0ELNS_15FloatRoundStyleE2EaEENS1_15EpilogueDefaultEEEEEvvEEEEvNT_6ParamsE)
        /*0014*/ 	.word	0x00000320


	//----- nvinfo : EIATTR_MIN_STACK_SIZE
	.align		4
.L_17:
        /*0018*/ 	.byte	0x04, 0x12
        /*001a*/ 	.short	(.L_19 - .L_18)
	.align		4
.L_18:
        /*001c*/ 	.word	index@(_ZN7cutlass13device_kernelINS_4gemm6kernel13GemmUniversalIN4cute5tupleIJiiiiEEENS1_10collective13CollectiveMmaINS1_34MainloopSm90TmaGmmaWarpSpecializedILi4ENS5_IJNS4_1CILi2EEENSA_ILi1EEESC_EEENS1_35KernelTmaWarpSpecializedCooperativeEEENS5_IJNSA_ILi192EEENSA_ILi240EEENSA_ILi128EEEEEEaNS5_IJlSC_lEEEaSK_NS4_8TiledMMAINS4_8MMA_AtomIJNS4_4SM904GMMA26MMA_64x16x32_S32S8S8_SS_TNEEEENS4_6LayoutISD_NS5_IJSC_NSA_ILi0EEESS_EEEEENS5_IJNS4_10UnderscoreESV_SV_EEEEENS4_13SM90_TMA_LOADENS4_14ComposedLayoutINS4_7SwizzleILi3ELi4ELi3EEENS4_18smem_ptr_flag_bitsILi8EEENSR_INS5_IJNSA_ILi8EEESI_EEENS5_IJSI_SC_EEEEEEEvNS4_8identityENS4_23SM90_TMA_LOAD_MULTICASTES18_vS19_EENS_8epilogue10collective6detail29Sm90TmaWarpSpecializedAdapterINS1D_15DefaultEpilogueIaSK_SK_NS1C_6thread17LinearCombinationIaLi1EiiLNS1H_9ScaleType4KindE0ELNS_15FloatRoundStyleE2EaEENS1_15EpilogueDefaultEEEEEvvEEEEvNT_6ParamsE)
        /*0020*/ 	.word	0x00000320
.L_19:


//--------------------- .nv.compat                --------------------------
	.section	.nv.compat,"",@"SHT_CUDA_COMPAT_INFO"
	.align	4
        /*0000*/ 	.byte	0x02, 0x09, 0x01, 0x00, 0x02, 0x02, 0x04, 0x00, 0x02, 0x05, 0x05, 0x00, 0x03, 0x07, 0x01, 0x01
        /*0010*/ 	.byte	0x02, 0x03, 0x01, 0x00, 0x02, 0x06, 0x01, 0x00, 0x04, 0x0b, 0x08, 0x00, 0x00, 0x00, 0x00, 0x00
        /*0020*/ 	.byte	0x00, 0x00, 0x00, 0x00


//--------------------- .nv.info._ZN7cutlass13device_kernelINS_4gemm6kernel13GemmUniversalIN4cute5tupleIJiiiiEEENS1_10collective13CollectiveMmaINS1_34MainloopSm90TmaGmmaWarpSpecializedILi4ENS5_IJNS4_1CILi2EEENSA_ILi1EEESC_EEENS1_35KernelTmaWarpSpecializedCooperativeEEENS5_IJNSA_ILi192EEENSA_ILi240EEENSA_ILi128EEEEEEaNS5_IJlSC_lEEEaSK_NS4_8TiledMMAINS4_8MMA_AtomIJNS4_4SM904GMMA26MMA_64x16x32_S32S8S8_SS_TNEEEENS4_6LayoutISD_NS5_IJSC_NSA_ILi0EEESS_EEEEENS5_IJNS4_10UnderscoreESV_SV_EEEEENS4_13SM90_TMA_LOADENS4_14ComposedLayoutINS4_7SwizzleILi3ELi4ELi3EEENS4_18smem_ptr_flag_bitsILi8EEENSR_INS5_IJNSA_ILi8EEESI_EEENS5_IJSI_SC_EEEEEEEvNS4_8identityENS4_23SM90_TMA_LOAD_MULTICASTES18_vS19_EENS_8epilogue10collective6detail29Sm90TmaWarpSpecializedAdapterINS1D_15DefaultEpilogueIaSK_SK_NS1C_6thread17LinearCombinationIaLi1EiiLNS1H_9ScaleType4KindE0ELNS_15FloatRoundStyleE2EaEENS1_15EpilogueDefaultEEEEEvvEEEEvNT_6ParamsE --------------------------
	.section	.nv.info._ZN7cutlass13device_kernelINS_4gemm6kernel13GemmUniversalIN4cute5tupleIJiiiiEEENS1_10collective13CollectiveMmaINS1_34MainloopSm90TmaGmmaWarpSpecializedILi4ENS5_IJNS4_1CILi2EEENSA_ILi1EEESC_EEENS1_35KernelTmaWarpSpecializedCooperativeEEENS5_IJNSA_ILi192EEENSA_ILi240EEENSA_ILi128EEEEEEaNS5_IJlSC_lEEEaSK_NS4_8TiledMMAINS4_8MMA_AtomIJNS4_4SM904GMMA26MMA_64x16x32_S32S8S8_SS_TNEEEENS4_6LayoutISD_NS5_IJSC_NSA_ILi0EEESS_EEEEENS5_IJNS4_10UnderscoreESV_SV_EEEEENS4_13SM90_TMA_LOADENS4_14ComposedLayoutINS4_7SwizzleILi3ELi4ELi3EEENS4_18smem_ptr_flag_bitsILi8EEENSR_INS5_IJNSA_ILi8EEESI_EEENS5_IJSI_SC_EEEEEEEvNS4_8identityENS4_23SM90_TMA_LOAD_MULTICASTES18_vS19_EENS_8epilogue10collective6detail29Sm90TmaWarpSpecializedAdapterINS1D_15DefaultEpilogueIaSK_SK_NS1C_6thread17LinearCombinationIaLi1EiiLNS1H_9ScaleType4KindE0ELNS_15FloatRoundStyleE2EaEENS1_15EpilogueDefaultEEEEEvvEEEEvNT_6ParamsE,"",@"SHT_CUDA_INFO"
	.sectionflags	@""
	.align	4


	//----- nvinfo : EIATTR_CUDA_API_VERSION
	.align		4
        /*0000*/ 	.byte	0x04, 0x37
        /*0002*/ 	.short	(.L_21 - .L_20)
.L_20:
        /*0004*/ 	.word	0x00000082


	//----- nvinfo : EIATTR_KPARAM_INFO
	.align		4
.L_21:
        /*0008*/ 	.byte	0x04, 0x17
        /*000a*/ 	.short	(.L_23 - .L_22)
.L_22:
        /*000c*/ 	.word	0x00000000
        /*0010*/ 	.short	0x0000
        /*0012*/ 	.short	0x0070
        /*0014*/ 	.byte	0x00, 0xf0, 0x01, 0x10


	//----- nvinfo : EIATTR_SPARSE_MMA_MASK
	.align		4
.L_23:
        /*0018*/ 	.byte	0x03, 0x50
        /*001a*/ 	.short	0x0000


	//----- nvinfo : EIATTR_MAXREG_COUNT
	.align		4
        /*001c*/ 	.byte	0x03, 0x1b
        /*001e*/ 	.short	0x00a8


	//----- nvinfo : EIATTR_NUM_BARRIERS
	.align		4
        /*0020*/ 	.byte	0x02, 0x4c
        /*0022*/ 	.byte	0x01
	.zero		1


	//----- nvinfo : EIATTR_EXTERNS
	.align		4
        /*0024*/ 	.byte	0x04, 0x0f
        /*0026*/ 	.short	(.L_25 - .L_24)


	//   ....[0]....
	.align		4
.L_24:
        /*0028*/ 	.word	index@(__assertfail)


	//----- nvinfo : EIATTR_ANNOTATIONS
	.align		4
.L_25:
        /*002c*/ 	.byte	0x04, 0x55
        /*002e*/ 	.short	(.L_27 - .L_26)


	//   ....[0]....
.L_26:
        /*0030*/ 	.word	0x00000001
        /*0034*/ 	.byte	0x00, 0x07, 0x00, 0x00, 0x01, 0x00, 0x00, 0x00, 0xe0, 0x07, 0x00, 0x00, 0x01, 0x00, 0x00, 0x00
        /* <DEDUP_REMOVED lines=274> */
        /*1164*/ 	.byte	0xb0, 0xa8, 0x01, 0x00


	//----- nvinfo : EIATTR_MERCURY_ISA_VERSION
	.align		4
.L_27:
        /*1168*/ 	.byte	0x03, 0x5f
        /*116a*/ 	.short	0x0101


	//----- nvinfo : EIATTR_INT_WARP_WIDE_INSTR_OFFSETS
	.align		4
        /*116c*/ 	.byte	0x04, 0x31
        /*116e*/ 	.short	(.L_29 - .L_28)


	//   ....[0]....
.L_28:
        /*1170*/ 	.word	0x00000480


	//   ....[1]....
        /*1174*/ 	.word	0x000004a0


	//   ....[2]....
        /*1178*/ 	.word	0x00000640


	//   ....[3]....
        /*117c*/ 	.word	0x0000add0


	//----- nvinfo : EIATTR_COOP_GROUP_MASK_REGIDS
	.align		4
.L_29:
        /*1180*/ 	.byte	0x04, 0x29
        /*1182*/ 	.short	(.L_31 - .L_30)


	//   ....[0]....
.L_30:
        /*1184*/ 	.word	0xffffffff


	//   ....[1]....
        /*1188*/ 	.word	0xffffffff


	//   ....[2]....
        /*118c*/ 	.word	0xffffffff


	//   ....[3]....
        /*1190*/ 	.word	0xffffffff


	//   ....[4]....
        /*1194*/ 	.word	0xffffffff


	//   ....[5]....
        /*1198*/ 	.word	0xffffffff


	//----- nvinfo : EIATTR_COOP_GROUP_INSTR_OFFSETS
	.align		4
.L_31:
        /*119c*/ 	.byte	0x04, 0x28
        /*119e*/ 	.short	(.L_33 - .L_32)


	//   ....[0]....
.L_32:
        /*11a0*/ 	.word	0x00000070


	//   ....[1]....
        /*11a4*/ 	.word	0x00000080


	//   ....[2]....
        /*11a8*/ 	.word	0x00000140


	//   ....[3]....
        /*11ac*/ 	.word	0x000002e0


	//   ....[4]....
        /*11b0*/ 	.word	0x00000830


	//   ....[5]....
        /*11b4*/ 	.word	0x00001390


	//----- nvinfo : EIATTR_REG_RECONFIG
	.align		4
.L_33:
        /*11b8*/ 	.byte	0x01, 0x54
	.zero		2


	//----- nvinfo : EIATTR_SYSCALL_OFFSETS
	.align		4
        /*11bc*/ 	.byte	0x04, 0x46
        /*11be*/ 	.short	(.L_35 - .L_34)


	//   ....[0]....
.L_34:
        /*11c0*/ 	.word	0x00001560


	//----- nvinfo : EIATTR_MBARRIER_INSTR_OFFSETS
	.align		4
.L_35:
        /*11c4*/ 	.byte	0x04, 0x39
        /*11c6*/ 	.short	(.L_37 - .L_36)


	//   ....[0]....
.L_36:
        /*11c8*/ 	.word	0x00000240
        /*11cc*/ 	.word	0x000000ff
        /*11d0*/ 	.word	0x00000000
        /*11d4*/ 	.short	0x0100
        /*11d6*/ 	.byte	0x08
	.zero		1


	//   ....[1]....
        /*11d8*/ 	.word	0x00000250
        /*11dc*/ 	.word	0x000000ff
        /*11e0*/ 	.word	0x00000020
        /*11e4*/ 	.short	0x0100
        /*11e6*/ 	.byte	0x08
	.zero		1


	//   ....[2]....
        /*11e8*/ 	.word	0x00000260
        /*11ec*/ 	.word	0x000000ff
        /*11f0*/ 	.word	0x00000008
        /*11f4*/ 	.short	0x0100
        /*11f6*/ 	.byte	0x08
	.zero		1


	//   ....[3]....
        /*11f8*/ 	.word	0x00000270
        /*11fc*/ 	.word	0x000000ff
        /*1200*/ 	.word	0x00000028
        /*1204*/ 	.short	0x0100
        /*1206*/ 	.byte	0x08
	.zero		1


	//   ....[4]....
        /*1208*/ 	.word	0x00000280
        /*120c*/ 	.word	0x000000ff
        /*1210*/ 	.word	0x00000010
        /*1214*/ 	.short	0x0100
        /*1216*/ 	.byte	0x08
	.zero		1


	//   ....[5]....
        /*1218*/ 	.word	0x00000290
        /*121c*/ 	.word	0x000000ff
        /*1220*/ 	.word	0x00000030
        /*1224*/ 	.short	0x0100
        /*1226*/ 	.byte	0x08
	.zero		1


	//   ....[6]....
        /*1228*/ 	.word	0x000002a0
        /*122c*/ 	.word	0x000000ff
        /*1230*/ 	.word	0x00000018
        /*1234*/ 	.short	0x0100
        /*1236*/ 	.byte	0x08
	.zero		1


	//   ....[7]....
        /*1238*/ 	.word	0x000002b0
        /*123c*/ 	.word	0x000000ff
        /*1240*/ 	.word	0x00000038
        /*1244*/ 	.short	0x0100
        /*1246*/ 	.byte	0x08
	.zero		1


	//   ....[8]....
        /*1248*/ 	.word	0x00000730
        /*124c*/ 	.word	0x000000ff
        /*1250*/ 	.word	0x00000050
        /*1254*/ 	.short	0x0100
        /*1256*/ 	.byte	0x06
	.zero		1


	//   ....[9]....
        /*1258*/ 	.word	0x000007c0
        /*125c*/ 	.word	0x000000ff
        /*1260*/ 	.word	0x00000058
        /*1264*/ 	.short	0x0100
        /*1266*/ 	.byte	0x06
	.zero		1


	//   ....[10]....
        /*1268*/ 	.word	0x00001680
        /*126c*/ 	.word	0x00000003
        /*1270*/ 	.word	0x00000000
        /*1274*/ 	.short	0x010a
        /*1276*/ 	.byte	0x3f
	.zero		1


	//   ....[11]....
        /*1278*/ 	.word	0x000016c0
        /*127c*/ 	.word	0x00000003
        /*1280*/ 	.word	0x00000000
        /*1284*/ 	.short	0x010a
        /*1286*/ 	.byte	0x3f
	.zero		1


	//   ....[12]....
        /*1288*/ 	.word	0x000062c0
        /*128c*/ 	.word	0x00000005
        /*1290*/ 	.word	0x00000000
        /*1294*/ 	.short	0x010a
        /*1296*/ 	.byte	0x3f
	.zero		1


	//   ....[13]....
        /*1298*/ 	.word	0x00006300
        /*129c*/ 	.word	0x00000005
        /*12a0*/ 	.word	0x00000000
        /*12a4*/ 	.short	0x010a
        /*12a6*/ 	.byte	0x3f
	.zero		1


	//   ....[14]....
        /*12a8*/ 	.word	0x0000ac00
        /*12ac*/ 	.word	0x00000005
        /*12b0*/ 	.word	0x00000000
        /*12b4*/ 	.short	0x0101
        /*12b6*/ 	.byte	0x3f
	.zero		1


	//   ....[15]....
        /*12b8*/ 	.word	0x0000ae50
        /*12bc*/ 	.word	0x00000000
        /*12c0*/ 	.word	0x00000000
        /*12c4*/ 	.short	0x0101
        /*12c6*/ 	.byte	0x3f
	.zero		1


	//   ....[16]....
        /*12c8*/ 	.word	0x00019e10
        /*12cc*/ 	.word	0x0000000f
        /*12d0*/ 	.word	0x00000020
        /*12d4*/ 	.short	0x010a
        /*12d6*/ 	.byte	0x3f
	.zero		1


	//   ....[17]....
        /*12d8*/ 	.word	0x0001a1d0
        /*12dc*/ 	.word	0x00000003
        /*12e0*/ 	.word	0x00000058
        /*12e4*/ 	.short	0x0101
        /*12e6*/ 	.byte	0x3f
	.zero		1


	//   ....[18]....
        /*12e8*/ 	.word	0x0001a970
        /*12ec*/ 	.word	0x00000005
        /*12f0*/ 	.word	0x00000000
        /*12f4*/ 	.short	0x010a
        /*12f6*/ 	.byte	0x3f
	.zero		1


	//   ....[19]....
        /*12f8*/ 	.word	0x0001a9f0
        /*12fc*/ 	.word	0x00000007
        /*1300*/ 	.word	0x00000000
        /*1304*/ 	.short	0x010a
        /*1306*/ 	.byte	0x3f
	.zero		1


	//   ....[20]....
        /*1308*/ 	.word	0x0001aa80
        /*130c*/ 	.word	0x00000006
        /*1310*/ 	.word	0x00000000
        /*1314*/ 	.short	0x010a
        /*1316*/ 	.byte	0x3f
	.zero		1


	//   ....[21]....
        /*1318*/ 	.word	0x0001ab10
        /*131c*/ 	.word	0x00000003
        /*1320*/ 	.word	0x00000000
        /*1324*/ 	.short	0x010a
        /*1326*/ 	.byte	0x3f
	.zero		1


	//   ....[22]....
        /*1328*/ 	.word	0x0001ab70
        /*132c*/ 	.word	0x00000003
        /*1330*/ 	.word	0x00000000
        /*1334*/ 	.short	0x010a
        /*1336*/ 	.byte	0x3f
	.zero		1


	//   ....[23]....
        /*1338*/ 	.word	0x0001abc0
        /*133c*/ 	.word	0x00000005
        /*1340*/ 	.word	0x00000000
        /*1344*/ 	.short	0x010a
        /*1346*/ 	.byte	0x3f
	.zero		1


	//   ....[24]....
        /*1348*/ 	.word	0x0001ac90
        /*134c*/ 	.word	0x0000000f
        /*1350*/ 	.word	0x00000020
        /*1354*/ 	.short	0x010a
        /*1356*/ 	.byte	0x3f
	.zero		1


	//   ....[25]....
        /*1358*/ 	.word	0x0001ad60
        /*135c*/ 	.word	0x00000005
        /*1360*/ 	.word	0x00000000
        /*1364*/ 	.short	0x010a
        /*1366*/ 	.byte	0x3f
	.zero		1


	//   ....[26]....
        /*1368*/ 	.word	0x0001adb0
        /*136c*/ 	.word	0x00000007
        /*1370*/ 	.word	0x00000000
        /*1374*/ 	.short	0x010a
        /*1376*/ 	.byte	0x3f
	.zero		1


	//   ....[27]....
        /*1378*/ 	.word	0x0001ae00
        /*137c*/ 	.word	0x00000006
        /*1380*/ 	.word	0x00000000
        /*1384*/ 	.short	0x010a
        /*1386*/ 	.byte	0x3f
	.zero		1


	//----- nvinfo : EIATTR_NUM_MBARRIERS
	.align		4
.L_37:
        /*1388*/ 	.byte	0x03, 0x38
        /*138a*/ 	.short	0x000a


	//----- nvinfo : EIATTR_EXIT_INSTR_OFFSETS
	.align		4
        /*138c*/ 	.byte	0x04, 0x1c
        /*138e*/ 	.short	(.L_39 - .L_38)


	//   ....[0]....
.L_38:
        /*1390*/ 	.word	0x000009b0


	//   ....[1]....
        /*1394*/ 	.word	0x00001250


	//   ....[2]....
        /*1398*/ 	.word	0x000194c0


	//   ....[3]....
        /*139c*/ 	.word	0x00019a70


	//   ....[4]....
        /*13a0*/ 	.word	0x0001ab60


	//----- nvinfo : EIATTR_MAX_THREADS
	.align		4
.L_39:
        /*13a4*/ 	.byte	0x04, 0x05
        /*13a6*/ 	.short	(.L_41 - .L_40)
.L_40:
        /*13a8*/ 	.word	0x00000180
        /*13ac*/ 	.word	0x00000001
        /*13b0*/ 	.word	0x00000001


	//----- nvinfo : EIATTR_CRS_STACK_SIZE
	.align		4
.L_41:
        /*13b4*/ 	.byte	0x04, 0x1e
        /*13b6*/ 	.short	(.L_43 - .L_42)
.L_42:
        /*13b8*/ 	.word	0x00000000


	//----- nvinfo : EIATTR_CBANK_PARAM_SIZE
	.align		4
.L_43:
        /*13bc*/ 	.byte	0x03, 0x19
        /*13be*/ 	.short	0x0470


	//----- nvinfo : EIATTR_PARAM_CBANK
	.align		4
        /*13c0*/ 	.byte	0x04, 0x0a
        /*13c2*/ 	.short	(.L_45 - .L_44)
	.align		4
.L_44:
        /*13c4*/ 	.word	index@(.nv.constant0._ZN7cutlass13device_kernelINS_4gemm6kernel13GemmUniversalIN4cute5tupleIJiiiiEEENS1_10collective13CollectiveMmaINS1_34MainloopSm90TmaGmmaWarpSpecializedILi4ENS5_IJNS4_1CILi2EEENSA_ILi1EEESC_EEENS1_35KernelTmaWarpSpecializedCooperativeEEENS5_IJNSA_ILi192EEENSA_ILi240EEENSA_ILi128EEEEEEaNS5_IJlSC_lEEEaSK_NS4_8TiledMMAINS4_8MMA_AtomIJNS4_4SM904GMMA26MMA_64x16x32_S32S8S8_SS_TNEEEENS4_6LayoutISD_NS5_IJSC_NSA_ILi0EEESS_EEEEENS5_IJNS4_10UnderscoreESV_SV_EEEEENS4_13SM90_TMA_LOADENS4_14ComposedLayoutINS4_7SwizzleILi3ELi4ELi3EEENS4_18smem_ptr_flag_bitsILi8EEENSR_INS5_IJNSA_ILi8EEESI_EEENS5_IJSI_SC_EEEEEEEvNS4_8identityENS4_23SM90_TMA_LOAD_MULTICASTES18_vS19_EENS_8epilogue10collective6detail29Sm90TmaWarpSpecializedAdapterINS1D_15DefaultEpilogueIaSK_SK_NS1C_6thread17LinearCombinationIaLi1EiiLNS1H_9ScaleType4KindE0ELNS_15FloatRoundStyleE2EaEENS1_15EpilogueDefaultEEEEEvvEEEEvNT_6ParamsE)
        /*13c8*/ 	.short	0x0210
        /*13ca*/ 	.short	0x0470


	//----- nvinfo : EIATTR_SW_WAR
	.align		4
.L_45:
        /*13cc*/ 	.byte	0x04, 0x36
        /*13ce*/ 	.short	(.L_47 - .L_46)
.L_46:
        /*13d0*/ 	.word	0x00000008
.L_47:


//--------------------- .nv.callgraph             --------------------------
	.section	.nv.callgraph,"",@"SHT_CUDA_CALLGRAPH"
	.align	4
	.sectionentsize	8
	.align		4
        /*0000*/ 	.word	0x00000000
	.align		4
        /*0004*/ 	.word	0xffffffff
	.align		4
        /*0008*/ 	.word	index@(_ZN7cutlass13device_kernelINS_4gemm6kernel13GemmUniversalIN4cute5tupleIJiiiiEEENS1_10collective13CollectiveMmaINS1_34MainloopSm90TmaGmmaWarpSpecializedILi4ENS5_IJNS4_1CILi2EEENSA_ILi1EEESC_EEENS1_35KernelTmaWarpSpecializedCooperativeEEENS5_IJNSA_ILi192EEENSA_ILi240EEENSA_ILi128EEEEEEaNS5_IJlSC_lEEEaSK_NS4_8TiledMMAINS4_8MMA_AtomIJNS4_4SM904GMMA26MMA_64x16x32_S32S8S8_SS_TNEEEENS4_6LayoutISD_NS5_IJSC_NSA_ILi0EEESS_EEEEENS5_IJNS4_10UnderscoreESV_SV_EEEEENS4_13SM90_TMA_LOADENS4_14ComposedLayoutINS4_7SwizzleILi3ELi4ELi3EEENS4_18smem_ptr_flag_bitsILi8EEENSR_INS5_IJNSA_ILi8EEESI_EEENS5_IJSI_SC_EEEEEEEvNS4_8identityENS4_23SM90_TMA_LOAD_MULTICASTES18_vS19_EENS_8epilogue10collective6detail29Sm90TmaWarpSpecializedAdapterINS1D_15DefaultEpilogueIaSK_SK_NS1C_6thread17LinearCombinationIaLi1EiiLNS1H_9ScaleType4KindE0ELNS_15FloatRoundStyleE2EaEENS1_15EpilogueDefaultEEEEEvvEEEEvNT_6ParamsE)
	.align		4
        /*000c*/ 	.word	index@(__assertfail)
	.align		4
        /*0010*/ 	.word	0x00000000
	.align		4
        /*0014*/ 	.word	0xfffffffe
	.align		4
        /*0018*/ 	.word	0x00000000
	.align		4
        /*001c*/ 	.word	0xfffffffd
	.align		4
        /*0020*/ 	.word	0x00000000
	.align		4
        /*0024*/ 	.word	0xfffffffc


//--------------------- .nv.constant4             --------------------------
	.section	.nv.constant4,"a",@progbits
	.align	8
	.align		8
.nv.constant4:
        /*0000*/ 	.dword	__assertfail
	.align		8
        /*0008*/ 	.dword	__unnamed_1
	.align		8
        /*0010*/ 	.dword	_ZN39_INTERNAL_a00a2312_4_k_cu_edcff0d4_94614cuda3std3__45__cpo5beginE
	.align		8
        /*0018*/ 	.dword	_ZN39_INTERNAL_a00a2312_4_k_cu_edcff0d4_94614cuda3std3__45__cpo3endE
	.align		8
        /*0020*/ 	.dword	_ZN39_INTERNAL_a00a2312_4_k_cu_edcff0d4_94614cuda3std3__45__cpo6cbeginE
	.align		8
        /*0028*/ 	.dword	_ZN39_INTERNAL_a00a2312_4_k_cu_edcff0d4_94614cuda3std3__45__cpo4cendE
	.align		8
        /*0030*/ 	.dword	_ZN39_INTERNAL_a00a2312_4_k_cu_edcff0d4_94614cuda3std3__441_GLOBAL__N__a00a2312_4_k_cu_edcff0d4_94616ignoreE
	.align		8
        /*0038*/ 	.dword	_ZN39_INTERNAL_a00a2312_4_k_cu_edcff0d4_94614cuda3std3__419piecewise_constructE
	.align		8
        /*0040*/ 	.dword	_ZN39_INTERNAL_a00a2312_4_k_cu_edcff0d4_94614cuda3std3__48in_placeE
	.align		8
        /*0048*/ 	.dword	_ZN39_INTERNAL_a00a2312_4_k_cu_edcff0d4_94614cuda3std6ranges3__45__cpo4swapE
	.align		8
        /*0050*/ 	.dword	_ZN39_INTERNAL_a00a2312_4_k_cu_edcff0d4_94614cuda3std6ranges3__45__cpo9iter_moveE
	.align		8
        /*0058*/ 	.dword	_ZN39_INTERNAL_a00a2312_4_k_cu_edcff0d4_94614cute7productE
	.align		8
        /*0060*/ 	.dword	_ZN39_INTERNAL_a00a2312_4_k_cu_edcff0d4_94614cute1_E
	.align		8
        /*0068*/ 	.dword	$str$22
	.align		8
        /*0070*/ 	.dword	$str$23


//--------------------- .text._ZN7cutlass13device_kernelINS_4gemm6kernel13GemmUniversalIN4cute5tupleIJiiiiEEENS1_10collective13CollectiveMmaINS1_34MainloopSm90TmaGmmaWarpSpecializedILi4ENS5_IJNS4_1CILi2EEENSA_ILi1EEESC_EEENS1_35KernelTmaWarpSpecializedCooperativeEEENS5_IJNSA_ILi192EEENSA_ILi240EEENSA_ILi128EEEEEEaNS5_IJlSC_lEEEaSK_NS4_8TiledMMAINS4_8MMA_AtomIJNS4_4SM904GMMA26MMA_64x16x32_S32S8S8_SS_TNEEEENS4_6LayoutISD_NS5_IJSC_NSA_ILi0EEESS_EEEEENS5_IJNS4_10UnderscoreESV_SV_EEEEENS4_13SM90_TMA_LOADENS4_14ComposedLayoutINS4_7SwizzleILi3ELi4ELi3EEENS4_18smem_ptr_flag_bitsILi8EEENSR_INS5_IJNSA_ILi8EEESI_EEENS5_IJSI_SC_EEEEEEEvNS4_8identityENS4_23SM90_TMA_LOAD_MULTICASTES18_vS19_EENS_8epilogue10collective6detail29Sm90TmaWarpSpecializedAdapterINS1D_15DefaultEpilogueIaSK_SK_NS1C_6thread17LinearCombinationIaLi1EiiLNS1H_9ScaleType4KindE0ELNS_15FloatRoundStyleE2EaEENS1_15EpilogueDefaultEEEEEvvEEEEvNT_6ParamsE --------------------------
	.section	.text._ZN7cutlass13device_kernelINS_4gemm6kernel13GemmUniversalIN4cute5tupleIJiiiiEEENS1_10collective13CollectiveMmaINS1_34MainloopSm90TmaGmmaWarpSpecializedILi4ENS5_IJNS4_1CILi2EEENSA_ILi1EEESC_EEENS1_35KernelTmaWarpSpecializedCooperativeEEENS5_IJNSA_ILi192EEENSA_ILi240EEENSA_ILi128EEEEEEaNS5_IJlSC_lEEEaSK_NS4_8TiledMMAINS4_8MMA_AtomIJNS4_4SM904GMMA26MMA_64x16x32_S32S8S8_SS_TNEEEENS4_6LayoutISD_NS5_IJSC_NSA_ILi0EEESS_EEEEENS5_IJNS4_10UnderscoreESV_SV_EEEEENS4_13SM90_TMA_LOADENS4_14ComposedLayoutINS4_7SwizzleILi3ELi4ELi3EEENS4_18smem_ptr_flag_bitsILi8EEENSR_INS5_IJNSA_ILi8EEESI_EEENS5_IJSI_SC_EEEEEEEvNS4_8identityENS4_23SM90_TMA_LOAD_MULTICASTES18_vS19_EENS_8epilogue10collective6detail29Sm90TmaWarpSpecializedAdapterINS1D_15DefaultEpilogueIaSK_SK_NS1C_6thread17LinearCombinationIaLi1EiiLNS1H_9ScaleType4KindE0ELNS_15FloatRoundStyleE2EaEENS1_15EpilogueDefaultEEEEEvvEEEEvNT_6ParamsE,"ax",@progbits
	.align	128
.text._ZN7cutlass13device_kernelINS_4gemm6kernel13GemmUniversalIN4cute5tupleIJiiiiEEENS1_10collective13CollectiveMmaINS1_34MainloopSm90TmaGmmaWarpSpecializedILi4ENS5_IJNS4_1CILi2EEENSA_ILi1EEESC_EEENS1_35KernelTmaWarpSpecializedCooperativeEEENS5_IJNSA_ILi192EEENSA_ILi240EEENSA_ILi128EEEEEEaNS5_IJlSC_lEEEaSK_NS4_8TiledMMAINS4_8MMA_AtomIJNS4_4SM904GMMA26MMA_64x16x32_S32S8S8_SS_TNEEEENS4_6LayoutISD_NS5_IJSC_NSA_ILi0EEESS_EEEEENS5_IJNS4_10UnderscoreESV_SV_EEEEENS4_13SM90_TMA_LOADENS4_14ComposedLayoutINS4_7SwizzleILi3ELi4ELi3EEENS4_18smem_ptr_flag_bitsILi8EEENSR_INS5_IJNSA_ILi8EEESI_EEENS5_IJSI_SC_EEEEEEEvNS4_8identityENS4_23SM90_TMA_LOAD_MULTICASTES18_vS19_EENS_8epilogue10collective6detail29Sm90TmaWarpSpecializedAdapterINS1D_15DefaultEpilogueIaSK_SK_NS1C_6thread17LinearCombinationIaLi1EiiLNS1H_9ScaleType4KindE0ELNS_15FloatRoundStyleE2EaEENS1_15EpilogueDefaultEEEEEvvEEEEvNT_6ParamsE:
        .type           _ZN7cutlass13device_kernelINS_4gemm6kernel13GemmUniversalIN4cute5tupleIJiiiiEEENS1_10collective13CollectiveMmaINS1_34MainloopSm90TmaGmmaWarpSpecializedILi4ENS5_IJNS4_1CILi2EEENSA_ILi1EEESC_EEENS1_35KernelTmaWarpSpecializedCooperativeEEENS5_IJNSA_ILi192EEENSA_ILi240EEENSA_ILi128EEEEEEaNS5_IJlSC_lEEEaSK_NS4_8TiledMMAINS4_8MMA_AtomIJNS4_4SM904GMMA26MMA_64x16x32_S32S8S8_SS_TNEEEENS4_6LayoutISD_NS5_IJSC_NSA_ILi0EEESS_EEEEENS5_IJNS4_10UnderscoreESV_SV_EEEEENS4_13SM90_TMA_LOADENS4_14ComposedLayoutINS4_7SwizzleILi3ELi4ELi3EEENS4_18smem_ptr_flag_bitsILi8EEENSR_INS5_IJNSA_ILi8EEESI_EEENS5_IJSI_SC_EEEEEEEvNS4_8identityENS4_23SM90_TMA_LOAD_MULTICASTES18_vS19_EENS_8epilogue10collective6detail29Sm90TmaWarpSpecializedAdapterINS1D_15DefaultEpilogueIaSK_SK_NS1C_6thread17LinearCombinationIaLi1EiiLNS1H_9ScaleType4KindE0ELNS_15FloatRoundStyleE2EaEENS1_15EpilogueDefaultEEEEEvvEEEEvNT_6ParamsE,@function
        .size           _ZN7cutlass13device_kernelINS_4gemm6kernel13GemmUniversalIN4cute5tupleIJiiiiEEENS1_10collective13CollectiveMmaINS1_34MainloopSm90TmaGmmaWarpSpecializedILi4ENS5_IJNS4_1CILi2EEENSA_ILi1EEESC_EEENS1_35KernelTmaWarpSpecializedCooperativeEEENS5_IJNSA_ILi192EEENSA_ILi240EEENSA_ILi128EEEEEEaNS5_IJlSC_lEEEaSK_NS4_8TiledMMAINS4_8MMA_AtomIJNS4_4SM904GMMA26MMA_64x16x32_S32S8S8_SS_TNEEEENS4_6LayoutISD_NS5_IJSC_NSA_ILi0EEESS_EEEEENS5_IJNS4_10UnderscoreESV_SV_EEEEENS4_13SM90_TMA_LOADENS4_14ComposedLayoutINS4_7SwizzleILi3ELi4ELi3EEENS4_18smem_ptr_flag_bitsILi8EEENSR_INS5_IJNSA_ILi8EEESI_EEENS5_IJSI_SC_EEEEEEEvNS4_8identityENS4_23SM90_TMA_LOAD_MULTICASTES18_vS19_EENS_8epilogue10collective6detail29Sm90TmaWarpSpecializedAdapterINS1D_15DefaultEpilogueIaSK_SK_NS1C_6thread17LinearCombinationIaLi1EiiLNS1H_9ScaleType4KindE0ELNS_15FloatRoundStyleE2EaEENS1_15EpilogueDefaultEEEEEvvEEEEvNT_6ParamsE,(.L_x_553 - _ZN7cutlass13device_kernelINS_4gemm6kernel13GemmUniversalIN4cute5tupleIJiiiiEEENS1_10collective13CollectiveMmaINS1_34MainloopSm90TmaGmmaWarpSpecializedILi4ENS5_IJNS4_1CILi2EEENSA_ILi1EEESC_EEENS1_35KernelTmaWarpSpecializedCooperativeEEENS5_IJNSA_ILi192EEENSA_ILi240EEENSA_ILi128EEEEEEaNS5_IJlSC_lEEEaSK_NS4_8TiledMMAINS4_8MMA_AtomIJNS4_4SM904GMMA26MMA_64x16x32_S32S8S8_SS_TNEEEENS4_6LayoutISD_NS5_IJSC_NSA_ILi0EEESS_EEEEENS5_IJNS4_10UnderscoreESV_SV_EEEEENS4_13SM90_TMA_LOADENS4_14ComposedLayoutINS4_7SwizzleILi3ELi4ELi3EEENS4_18smem_ptr_flag_bitsILi8EEENSR_INS5_IJNSA_ILi8EEESI_EEENS5_IJSI_SC_EEEEEEEvNS4_8identityENS4_23SM90_TMA_LOAD_MULTICASTES18_vS19_EENS_8epilogue10collective6detail29Sm90TmaWarpSpecializedAdapterINS1D_15DefaultEpilogueIaSK_SK_NS1C_6thread17LinearCombinationIaLi1EiiLNS1H_9ScaleType4KindE0ELNS_15FloatRoundStyleE2EaEENS1_15EpilogueDefaultEEEEEvvEEEEvNT_6ParamsE)
        .other          _ZN7cutlass13device_kernelINS_4gemm6kernel13GemmUniversalIN4cute5tupleIJiiiiEEENS1_10collective13CollectiveMmaINS1_34MainloopSm90TmaGmmaWarpSpecializedILi4ENS5_IJNS4_1CILi2EEENSA_ILi1EEESC_EEENS1_35KernelTmaWarpSpecializedCooperativeEEENS5_IJNSA_ILi192EEENSA_ILi240EEENSA_ILi128EEEEEEaNS5_IJlSC_lEEEaSK_NS4_8TiledMMAINS4_8MMA_AtomIJNS4_4SM904GMMA26MMA_64x16x32_S32S8S8_SS_TNEEEENS4_6LayoutISD_NS5_IJSC_NSA_ILi0EEESS_EEEEENS5_IJNS4_10UnderscoreESV_SV_EEEEENS4_13SM90_TMA_LOADENS4_14ComposedLayoutINS4_7SwizzleILi3ELi4ELi3EEENS4_18smem_ptr_flag_bitsILi8EEENSR_INS5_IJNSA_ILi8EEESI_EEENS5_IJSI_SC_EEEEEEEvNS4_8identityENS4_23SM90_TMA_LOAD_MULTICASTES18_vS19_EENS_8epilogue10collective6detail29Sm90TmaWarpSpecializedAdapterINS1D_15DefaultEpilogueIaSK_SK_NS1C_6thread17LinearCombinationIaLi1EiiLNS1H_9ScaleType4KindE0ELNS_15FloatRoundStyleE2EaEENS1_15EpilogueDefaultEEEEEvvEEEEvNT_6ParamsE,@"STO_CUDA_ENTRY STV_DEFAULT"
_ZN7cutlass13device_kernelINS_4gemm6kernel13GemmUniversalIN4cute5tupleIJiiiiEEENS1_10collective13CollectiveMmaINS1_34MainloopSm90TmaGmmaWarpSpecializedILi4ENS5_IJNS4_1CILi2EEENSA_ILi1EEESC_EEENS1_35KernelTmaWarpSpecializedCooperativeEEENS5_IJNSA_ILi192EEENSA_ILi240EEENSA_ILi128EEEEEEaNS5_IJlSC_lEEEaSK_NS4_8TiledMMAINS4_8MMA_AtomIJNS4_4SM904GMMA26MMA_64x16x32_S32S8S8_SS_TNEEEENS4_6LayoutISD_NS5_IJSC_NSA_ILi0EEESS_EEEEENS5_IJNS4_10UnderscoreESV_SV_EEEEENS4_13SM90_TMA_LOADENS4_14ComposedLayoutINS4_7SwizzleILi3ELi4ELi3EEENS4_18smem_ptr_flag_bitsILi8EEENSR_INS5_IJNSA_ILi8EEESI_EEENS5_IJSI_SC_EEEEEEEvNS4_8identityENS4_23SM90_TMA_LOAD_MULTICASTES18_vS19_EENS_8epilogue10collective6detail29Sm90TmaWarpSpecializedAdapterINS1D_15DefaultEpilogueIaSK_SK_NS1C_6thread17LinearCombinationIaLi1EiiLNS1H_9ScaleType4KindE0ELNS_15FloatRoundStyleE2EaEENS1_15EpilogueDefaultEEEEEvvEEEEvNT_6ParamsE:
[----:B------:R-:W0:Y:S02]  /*0000*/  LDC R1, c[0x0][0x28] ;  /* 0x00000a00ff017b82 */ /* 0x000e240000000800 */
[----:B0-----:R-:W-:Y:S01]  /*0010*/  VIADD R1, R1, 0xfffffce0 ;  /* 0xfffffce001017836 */ /* 0x001fe20000000000 */
[----:B------:R-:W0:Y:S01]  /*0020*/  S2R R5, SR_TID.X ;  /* 0x0000000000057919 */ /* 0x000e220000002100 */
[----:B------:R-:W-:Y:S01]  /*0030*/  ELECT P0, URZ, PT ;  /* 0x00000000003f782f */ /* 0x000fe20003800000 */
[----:B------:R-:W-:Y:S01]  /*0040*/  BSSY B0, `(.L_x_0) ;  /* 0x000000f000007945 */ /* 0x000fe20003800000 */
[--C-:B0-----:R-:W-:Y:S02]  /*0050*/  SHF.R.U32.HI R0, RZ, 0x5, R5.reuse ;  /* 0x00000005ff007819 */ /* 0x101fe40000011605 */
[----:B------:R-:W-:-:S03]  /*0060*/  SHF.R.U32.HI R2, RZ, 0x7, R5 ;  /* 0x00000007ff027819 */ /* 0x000fc60000011605 */
[----:B------:R-:W0:Y:S04]  /*0070*/  SHFL.IDX PT, R3, R0, RZ, 0x1f ;  /* 0x00001fff00037589 */ /* 0x000e2800000e0000 */
[----:B------:R1:W2:Y:S01]  /*0080*/  SHFL.IDX PT, R6, R2, RZ, 0x1f ;  /* 0x00001fff02067589 */ /* 0x0002a200000e0000 */
[----:B0-----:R-:W-:-:S13]  /*0090*/  ISETP.NE.OR P0, PT, R3, RZ, !P0 ;  /* 0x000000ff0300720c */ /* 0x001fda0004705670 */
[----:B-12---:R-:W-:Y:S05]  /*00a0*/  @P0 BRA `(.L_x_1) ;  /* 0x0000000000200947 */ /* 0x006fea0003800000 */
[----:B------:R-:W-:Y:S02]  /*00b0*/  ULDC.64 UR4, c[0x0][0x198] ;  /* 0x0000660000047ab9 */ /* 0x000fe40000000a00 */
[----:B------:R-:W-:Y:S02]  /*00c0*/  UIADD3 UR6, UP0, UR4, 0xf0, URZ ;  /* 0x000000f004067890 */ /* 0x000fe4000ff1e03f */
[----:B------:R-:W-:Y:S02]  /*00d0*/  UIADD3 UR4, UP1, UR4, 0x1f0, URZ ;  /* 0x000001f004047890 */ /* 0x000fe4000ff3e03f */
[----:B------:R-:W-:Y:S02]  /*00e0*/  UIADD3.X UR7, URZ, UR5, URZ, UP0, !UPT ;  /* 0x000000053f077290 */ /* 0x000fe400087fe43f */
[----:B------:R-:W-:-:S07]  /*00f0*/  UIADD3.X UR5, URZ, UR5, URZ, UP1, !UPT ;  /* 0x000000053f057290 */ /* 0x000fce0008ffe43f */
[----:B------:R0:W-:Y:S02]  /*0100*/  UTMACCTL.PF [UR6] ;  /* 0x00000000060079b9 */ /* 0x0001e40008040000 */
[----:B------:R0:W-:Y:S02]  /*0110*/  UTMACCTL.PF [UR4] ;  /* 0x00000000040079b9 */ /* 0x0001e40008040000 */
[----:B0-----:R-:W-:Y:S01]  /*0120*/  NOP ;  /* 0x0000000000007918 */ /* 0x001fe20000000000 */
.L_x_1:
[----:B------:R-:W-:Y:S05]  /*0130*/  BSYNC B0 ;  /* 0x0000000000007941 */ /* 0x000fea0003800000 */
.L_x_0:
[----:B------:R-:W0:Y:S02]  /*0140*/  SHFL.IDX PT, R4, R0, RZ, 0x1f ;  /* 0x00001fff00047589 */ /* 0x000e2400000e0000 */
[----:B0-----:R-:W-:-:S13]  /*0150*/  ISETP.NE.AND P0, PT, R4, RZ, PT ;  /* 0x000000ff0400720c */ /* 0x001fda0003f05270 */
[----:B------:R-:W-:Y:S05]  /*0160*/  @P0 BRA `(.L_x_2) ;  /* 0x0000000000580947 */ /* 0x000fea0003800000 */
[----:B------:R-:W0:Y:S01]  /*0170*/  S2UR UR8, SR_CgaCtaId ;  /* 0x00000000000879c3 */ /* 0x000e220000008800 */
[----:B------:R-:W-:Y:S01]  /*0180*/  UMOV UR4, 0x400 ;  /* 0x0000040000047882 */ /* 0x000fe20000000000 */
[----:B------:R-:W-:Y:S01]  /*0190*/  UMOV UR5, 0x1 ;  /* 0x0000000100057882 */ /* 0x000fe20000000000 */
[----:B------:R-:W-:Y:S01]  /*01a0*/  UMOV UR6, 0x4 ;  /* 0x0000000400067882 */ /* 0x000fe20000000000 */
[----:B------:R-:W-:Y:S01]  /*01b0*/  ELECT P0, URZ, PT ;  /* 0x00000000003f782f */ /* 0x000fe20003800000 */
[----:B------:R-:W-:-:S04]  /*01c0*/  UIADD3 UR6, -UR6, 0x100000, URZ ;  /* 0x0010000006067890 */ /* 0x000fc8000fffe13f */
[----:B------:R-:W-:Y:S02]  /*01d0*/  USHF.L.U32 UR7, UR6, 0xb, URZ ;  /* 0x0000000b06077899 */ /* 0x000fe4000800063f */
[----:B------:R-:W-:Y:S02]  /*01e0*/  USHF.L.U32 UR6, UR6, 0x1, URZ ;  /* 0x0000000106067899 */ /* 0x000fe4000800063f */
[----:B0-----:R-:W-:Y:S02]  /*01f0*/  ULEA UR8, UR8, UR4, 0x18 ;  /* 0x0000000408087291 */ /* 0x001fe4000f8ec03f */
[----:B------:R-:W-:-:S04]  /*0200*/  UIADD3 UR4, -UR5, 0x100000, URZ ;  /* 0x0010000005047890 */ /* 0x000fc8000fffe13f */
[----:B------:R-:W-:Y:S02]  /*0210*/  USHF.L.U32 UR5, UR4, 0xb, URZ ;  /* 0x0000000b04057899 */ /* 0x000fe4000800063f */
[----:B------:R-:W-:Y:S01]  /*0220*/  USHF.L.U32 UR4, UR4, 0x1, URZ ;  /* 0x0000000104047899 */ /* 0x000fe2000800063f */
[----:B------:R-:W0:Y:S11]  /*0230*/  FENCE.VIEW.ASYNC.S ;  /* 0x00000000000073c6 */ /* 0x000e360000000000 */
[----:B0-----:R0:W1:Y:S01]  /*0240*/  SYNCS.EXCH.64 URZ, [UR8], UR4 ;  /* 0x00000004083f75b2 */ /* 0x0010620008000100 */
[----:B------:R0:W2:Y:S01]  /*0250*/  SYNCS.EXCH.64 URZ, [UR8+0x20], UR6 ;  /* 0x00002006083f75b2 */ /* 0x0000a20008000100 */
[----:B------:R0:W3:Y:S01]  /*0260*/  SYNCS.EXCH.64 URZ, [UR8+0x8], UR4 ;  /* 0x00000804083f75b2 */ /* 0x0000e20008000100 */
[----:B------:R0:W4:Y:S01]  /*0270*/  SYNCS.EXCH.64 URZ, [UR8+0x28], UR6 ;  /* 0x00002806083f75b2 */ /* 0x0001220008000100 */
[----:B------:R0:W0:Y:S01]  /*0280*/  SYNCS.EXCH.64 URZ, [UR8+0x10], UR4 ;  /* 0x00001004083f75b2 */ /* 0x0000220008000100 */
[----:B------:R0:W0:Y:S01]  /*0290*/  SYNCS.EXCH.64 URZ, [UR8+0x30], UR6 ;  /* 0x00003006083f75b2 */ /* 0x0000220008000100 */
[----:B------:R0:W0:Y:S01]  /*02a0*/  SYNCS.EXCH.64 URZ, [UR8+0x18], UR4 ;  /* 0x00001804083f75b2 */ /* 0x0000220008000100 */
[----:B------:R0:W0:Y:S01]  /*02b0*/  SYNCS.EXCH.64 URZ, [UR8+0x38], UR6 ;  /* 0x00003806083f75b2 */ /* 0x0000220008000100 */
[----:B------:R-:W-:Y:S01]  /*02c0*/  NOP ;  /* 0x0000000000007918 */ /* 0x000fe20000000000 */
.L_x_2:
[----:B------:R-:W-:Y:S01]  /*02d0*/  SHF.R.S32.HI R2, RZ, 0x1f, R5 ;  /* 0x0000001fff027819 */ /* 0x000fe20000011405 */
[----:B------:R-:W5:Y:S01]  /*02e0*/  SHFL.IDX PT, R0, R0, RZ, 0x1f ;  /* 0x00001fff00007589 */ /* 0x000f6200000e0000 */
[----:B0-----:R-:W0:Y:S01]  /*02f0*/  S2UR UR8, SR_CTAID.X ;  /* 0x00000000000879c3 */ /* 0x001e220000002500 */
[----:B------:R-:W-:Y:S02]  /*0300*/  ELECT P0, URZ, PT ;  /* 0x00000000003f782f */ /* 0x000fe40003800000 */
[----:B------:R-:W-:Y:S01]  /*0310*/  LEA.HI R2, R2, R5, RZ, 0x7 ;  /* 0x0000000502027211 */ /* 0x000fe200078f38ff */
[----:B------:R-:W-:Y:S01]  /*0320*/  ULDC UR4, c[0x0][0x150] ;  /* 0x0000540000047ab9 */ /* 0x000fe20000000800 */
[----:B------:R-:W-:Y:S01]  /*0330*/  SHF.R.S32.HI R9, RZ, 0x1f, R4 ;  /* 0x0000001fff097819 */ /* 0x000fe20000011404 */
[----:B------:R-:W-:Y:S01]  /*0340*/  NOP ;  /* 0x0000000000007918 */ /* 0x000fe20000000000 */
[----:B------:R-:W-:Y:S01]  /*0350*/  LOP3.LUT R2, R2, 0xffffff80, RZ, 0xc0, !PT ;  /* 0xffffff8002027812 */ /* 0x000fe200078ec0ff */
[----:B------:R-:W-:Y:S01]  /*0360*/  NOP ;  /* 0x0000000000007918 */ /* 0x000fe20000000000 */
[----:B------:R-:W-:Y:S01]  /*0370*/  LEA.HI R9, R9, R4, RZ, 0x2 ;  /* 0x0000000409097211 */ /* 0x000fe200078f10ff */
[----:B------:R-:W1:Y:S01]  /*0380*/  LDC R11, c[0x0][0x144] ;  /* 0x00005100ff0b7b82 */ /* 0x000e620000000800 */
[----:B------:R-:W-:Y:S01]  /*0390*/  ISETP.NE.AND P3, PT, R6, RZ, PT ;  /* 0x000000ff0600720c */ /* 0x000fe20003f65270 */
[----:B------:R-:W-:Y:S01]  /*03a0*/  IMAD.IADD R7, R5, 0x1, -R2 ;  /* 0x0000000105077824 */ /* 0x000fe200078e0a02 */
[----:B------:R-:W-:Y:S01]  /*03b0*/  LOP3.LUT R9, R9, 0x3ffffffc, RZ, 0xc0, !PT ;  /* 0x3ffffffc09097812 */ /* 0x000fe200078ec0ff */
[----:B------:R-:W2:Y:S03]  /*03c0*/  S2R R2, SR_CTAID.Y ;  /* 0x0000000000027919 */ /* 0x000ea60000002600 */
[----:B------:R-:W-:Y:S01]  /*03d0*/  SHF.R.S32.HI R8, RZ, 0x1f, R7 ;  /* 0x0000001fff087819 */ /* 0x000fe20000011407 */
[----:B------:R-:W-:Y:S01]  /*03e0*/  IMAD.IADD R4, R4, 0x1, -R9 ;  /* 0x0000000104047824 */ /* 0x000fe200078e0a09 */
[----:B------:R-:W3:Y:S02]  /*03f0*/  LDC R12, c[0x0][0x140] ;  /* 0x00005000ff0c7b82 */ /* 0x000ee40000000800 */
[----:B------:R-:W-:-:S02]  /*0400*/  LEA.HI R8, R8, R7, RZ, 0x3 ;  /* 0x0000000708087211 */ /* 0x000fc400078f18ff */
[----:B-----5:R-:W-:Y:S02]  /*0410*/  ISETP.NE.OR P0, PT, R0, RZ, !P0 ;  /* 0x000000ff0000720c */ /* 0x020fe40004705670 */
[--C-:B------:R-:W-:Y:S02]  /*0420*/  SHF.R.S32.HI R0, RZ, 0x3, R8.reuse ;  /* 0x00000003ff007819 */ /* 0x100fe40000011408 */
[----:B------:R-:W-:Y:S02]  /*0430*/  SHF.R.S32.HI R5, RZ, 0x1f, R8 ;  /* 0x0000001fff057819 */ /* 0x000fe40000011408 */
[----:B0-----:R-:W-:Y:S02]  /*0440*/  I2FP.F32.U32 R8, UR8 ;  /* 0x0000000800087c45 */ /* 0x001fe40008201000 */
[----:B------:R-:W-:-:S03]  /*0450*/  LEA.HI R5, R5, R0, RZ, 0x2 ;  /* 0x0000000005057211 */ /* 0x000fc600078f10ff */
[----:B------:R-:W-:Y:S01]  /*0460*/  FMUL R10, R8, UR4 ;  /* 0x00000004080a7c20 */ /* 0x000fe20008400000 */
[----:B------:R-:W-:Y:S01]  /*0470*/  LOP3.LUT R5, R5, 0xfffffffc, RZ, 0xc0, !PT ;  /* 0xfffffffc05057812 */ /* 0x000fe200078ec0ff */
[----:B------:R-:W-:Y:S01]  /*0480*/  VOTEU.ALL UP0, P0 ;  /* 0x00000000003f7886 */ /* 0x000fe20000000000 */
[----:B------:R-:W-:Y:S01]  /*0490*/  ULDC UR4, c[0x0][0x154] ;  /* 0x0000550000047ab9 */ /* 0x000fe20000000800 */
[----:B------:R-:W-:Y:S02]  /*04a0*/  VOTEU.ALL UP1, P0 ;  /* 0x00000000003f7886 */ /* 0x000fe40000020000 */
[----:B------:R-:W0:Y:S01]  /*04b0*/  F2I.U32.TRUNC.NTZ R10, R10 ;  /* 0x0000000a000a7305 */ /* 0x000e22000020f000 */
[----:B------:R-:W-:Y:S01]  /*04c0*/  IMAD.IADD R5, R0, 0x1, -R5 ;  /* 0x0000000100057824 */ /* 0x000fe200078e0a05 */
[----:B------:R-:W5:Y:S01]  /*04d0*/  @!UP0 S2UR UR7, SR_CgaCtaId ;  /* 0x00000000000789c3 */ /* 0x000f620000008800 */
[----:B------:R-:W-:Y:S01]  /*04e0*/  @!UP0 UMOV UR6, 0x400 ;  /* 0x0000040000068882 */ /* 0x000fe20000000000 */
[----:B---3--:R-:W-:-:S02]  /*04f0*/  ISETP.EQ.U32.AND P2, PT, R12, 0x1, PT ;  /* 0x000000010c00780c */ /* 0x008fc40003f42070 */
[----:B------:R-:W-:Y:S02]  /*0500*/  LEA R8, R4, R5, 0x2 ;  /* 0x0000000504087211 */ /* 0x000fe400078e10ff */
[----:B--2---:R-:W-:Y:S02]  /*0510*/  I2FP.F32.U32 R4, R2 ;  /* 0x0000000200047245 */ /* 0x004fe40000201000 */
[----:B------:R-:W-:Y:S01]  /*0520*/  LEA.HI R0, R8, R8, RZ, 0x1 ;  /* 0x0000000808007211 */ /* 0x000fe200078f08ff */
[----:B------:R-:W2:Y:S03]  /*0530*/  LDC R5, c[0x0][0x148] ;  /* 0x00005200ff057b82 */ /* 0x000ea60000000800 */
[----:B------:R-:W-:Y:S01]  /*0540*/  LOP3.LUT R9, R0, 0xfffffffe, RZ, 0xc0, !PT ;  /* 0xfffffffe00097812 */ /* 0x000fe200078ec0ff */
[----:B0-----:R-:W-:Y:S02]  /*0550*/  IMAD.MOV R14, RZ, RZ, -R10 ;  /* 0x000000ffff0e7224 */ /* 0x001fe400078e0a0a */
[----:B------:R-:W-:Y:S01]  /*0560*/  FMUL R10, R4, UR4 ;  /* 0x00000004040a7c20 */ /* 0x000fe20008400000 */
[----:B------:R-:W-:Y:S01]  /*0570*/  SHF.R.S32.HI R0, RZ, 0x1f, R3 ;  /* 0x0000001fff007819 */ /* 0x000fe20000011403 */
[----:B------:R-:W-:Y:S01]  /*0580*/  UMOV UR4, 0x20 ;  /* 0x0000002000047882 */ /* 0x000fe20000000000 */
[----:B-1----:R-:W-:Y:S01]  /*0590*/  IMAD R4, R11, R14, UR8 ;  /* 0x000000080b047e24 */ /* 0x002fe2000f8e020e */
[----:B------:R-:W-:-:S04]  /*05a0*/  @!UP0 UIADD3 UR4, -UR4, 0x100000, URZ ;  /* 0x0010000004048890 */ /* 0x000fc8000fffe13f */
[----:B------:R-:W-:Y:S02]  /*05b0*/  @!UP0 USHF.L.U32 UR5, UR4, 0xb, URZ ;  /* 0x0000000b04058899 */ /* 0x000fe4000800063f */
[----:B------:R-:W-:Y:S01]  /*05c0*/  @!UP0 USHF.L.U32 UR4, UR4, 0x1, URZ ;  /* 0x0000000104048899 */ /* 0x000fe2000800063f */
[----:B------:R-:W-:Y:S01]  /*05d0*/  IMAD.IADD R9, R8, 0x1, -R9 ;  /* 0x0000000108097824 */ /* 0x000fe200078e0a09 */
[----:B------:R-:W0:Y:S01]  /*05e0*/  F2I.U32.TRUNC.NTZ R10, R10 ;  /* 0x0000000a000a7305 */ /* 0x000e22000020f000 */
[----:B------:R-:W-:-:S03]  /*05f0*/  LEA.HI R0, R0, R3, RZ, 0x2 ;  /* 0x0000000300007211 */ /* 0x000fc600078f10ff */
[----:B------:R-:W-:Y:S01]  /*0600*/  ISETP.NE.AND P4, PT, R9, R4, PT ;  /* 0x000000040900720c */ /* 0x000fe20003f85270 */
[----:B------:R-:W-:Y:S01]  /*0610*/  IMAD.SHL.U32 R9, R8, 0x4, RZ ;  /* 0x0000000408097824 */ /* 0x000fe200078e00ff */
[----:B------:R-:W-:Y:S01]  /*0620*/  LOP3.LUT R0, R0, 0xfffffffc, RZ, 0xc0, !PT ;  /* 0xfffffffc00007812 */ /* 0x000fe200078ec0ff */
[----:B-----5:R-:W-:Y:S01]  /*0630*/  @!UP0 ULEA UR6, UR7, UR6, 0x18 ;  /* 0x0000000607068291 */ /* 0x020fe2000f8ec03f */
[----:B------:R-:W-:Y:S02]  /*0640*/  VOTEU.ALL UP0, P0 ;  /* 0x00000000003f7886 */ /* 0x000fe40000000000 */
[----:B------:R-:W-:Y:S02]  /*0650*/  LOP3.LUT R13, R8, 0xc, R9, 0x78, !PT ;  /* 0x0000000c080d7812 */ /* 0x000fe400078e7809 */
[----:B------:R-:W-:Y:S02]  /*0660*/  IADD3 R0, R3, -R0, RZ ;  /* 0x8000000003007210 */ /* 0x000fe40007ffe0ff */
[----:B------:R-:W-:Y:S01]  /*0670*/  LOP3.LUT P0, RZ, R7, 0x7, RZ, 0xc0, !PT ;  /* 0x0000000707ff7812 */ /* 0x000fe2000780c0ff */
[----:B0-----:R-:W-:Y:S01]  /*0680*/  IMAD.MOV R14, RZ, RZ, -R10 ;  /* 0x000000ffff0e7224 */ /* 0x001fe200078e0a0a */
[----:B------:R-:W-:Y:S01]  /*0690*/  ISETP.NE.AND P1, PT, R0, 0x3, PT ;  /* 0x000000030000780c */ /* 0x000fe20003f25270 */
[----:B------:R-:W-:Y:S01]  /*06a0*/  VIADD R10, R6, 0xffffffff ;  /* 0xffffffff060a7836 */ /* 0x000fe20000000000 */
[----:B------:R-:W-:Y:S01]  /*06b0*/  @P4 LEA.HI R8, R13, R13, RZ, 0x1 ;  /* 0x0000000d0d084211 */ /* 0x000fe200078f08ff */
[----:B--2---:R-:W-:Y:S01]  /*06c0*/  IMAD R9, R5, R14, R2 ;  /* 0x0000000e05097224 */ /* 0x004fe200078e0202 */
[----:B------:R-:W-:Y:S01]  /*06d0*/  ISETP.EQ.OR P1, PT, R0, RZ, !P1 ;  /* 0x000000ff0000720c */ /* 0x000fe20004f22670 */
[----:B------:R-:W-:Y:S01]  /*06e0*/  IMAD.MOV.U32 R7, RZ, RZ, 0x1 ;  /* 0x00000001ff077424 */ /* 0x000fe200078e00ff */
[----:B------:R-:W-:Y:S01]  /*06f0*/  @P4 SHF.R.S32.HI R8, RZ, 0x1, R8 ;  /* 0x00000001ff084819 */ /* 0x000fe20000011408 */
[----:B------:R0:W-:Y:S01]  /*0700*/  STL [R1+0xa4], R13 ;  /* 0x0000a40d01007387 */ /* 0x0001e20000100800 */
[----:B------:R-:W-:-:S03]  /*0710*/  ISETP.LT.U32.AND P0, PT, R13, 0x2, !P0 ;  /* 0x000000020d00780c */ /* 0x000fc60004701070 */
[----:B------:R-:W1:Y:S02]  /*0720*/  FENCE.VIEW.ASYNC.S ;  /* 0x00000000000073c6 */ /* 0x000e640000000000 */
[----:B-1----:R0:W1:Y:S01]  /*0730*/  @!UP0 SYNCS.EXCH.64 URZ, [UR6+0x50], UR4 ;  /* 0x00005004063f85b2 */ /* 0x0020620008000100 */
[----:B------:R-:W-:Y:S02]  /*0740*/  @P4 ISETP.NE.AND P5, PT, R8, R9, PT ;  /* 0x000000090800420c */ /* 0x000fe40003fa5270 */
[----:B------:R-:W-:Y:S02]  /*0750*/  ISETP.EQ.AND P1, PT, R6, RZ, P1 ;  /* 0x000000ff0600720c */ /* 0x000fe40000f22270 */
[----:B------:R-:W-:Y:S02]  /*0760*/  SEL R8, RZ, 0x1, !P0 ;  /* 0x00000001ff087807 */ /* 0x000fe40004000000 */
[----:B------:R-:W-:Y:S02]  /*0770*/  @P4 SEL R7, RZ, 0x1, P5 ;  /* 0x00000001ff074807 */ /* 0x000fe40002800000 */
[----:B------:R-:W-:-:S02]  /*0780*/  ISETP.GE.U32.AND P6, PT, R10, 0x2, PT ;  /* 0x000000020a00780c */ /* 0x000fc40003fc6070 */
[----:B------:R-:W-:Y:S02]  /*0790*/  SEL R6, RZ, 0x1, !P1 ;  /* 0x00000001ff067807 */ /* 0x000fe40004800000 */
[----:B------:R-:W-:Y:S02]  /*07a0*/  LOP3.LUT R7, R7, R8, RZ, 0xc0, !PT ;  /* 0x0000000807077212 */ /* 0x000fe400078ec0ff */
[----:B------:R-:W-:Y:S01]  /*07b0*/  SEL R6, R6, 0x2, P6 ;  /* 0x0000000206067807 */ /* 0x000fe20003000000 */
[----:B------:R0:W2:Y:S01]  /*07c0*/  @!UP1 SYNCS.EXCH.64 URZ, [UR6+0x58], UR4 ;  /* 0x00005804063f95b2 */ /* 0x0000a20008000100 */
[----:B------:R-:W-:Y:S01]  /*07d0*/  NOP ;  /* 0x0000000000007918 */ /* 0x000fe20000000000 */
[----:B------:R0:W-:Y:S04]  /*07e0*/  STL [R1+0xa0], R7 ;  /* 0x0000a00701007387 */ /* 0x0001e80000100800 */
[----:B------:R0:W-:Y:S01]  /*07f0*/  STL [R1+0xa8], R6 ;  /* 0x0000a80601007387 */ /* 0x0001e20000100800 */
[----:B------:R-:W-:Y:S05]  /*0800*/  @!P2 BRA `(.L_x_3) ;  /* 0x000000000008a947 */ /* 0x000fea0003800000 */
[----:B-12-4-:R-:W-:Y:S01]  /*0810*/  UCGABAR_ARV ;  /* 0x00000000000079c7 */ /* 0x016fe20008000000 */
[----:B------:R-:W-:Y:S05]  /*0820*/  BRA `(.L_x_4) ;  /* 0x0000000000047947 */ /* 0x000fea0003800000 */
.L_x_3:
[----:B-12-4-:R-:W-:Y:S01]  /*0830*/  NOP ;  /* 0x0000000000007918 */ /* 0x016fe20000000000 */
.L_x_4:
[----:B0-----:R-:W0:Y:S01]  /*0840*/  LDC R6, c[0x0][0x65c] ;  /* 0x00019700ff067b82 */ /* 0x001e220000000800 */
[----:B------:R-:W-:Y:S01]  /*0850*/  IMAD.MOV.U32 R7, RZ, RZ, RZ ;  /* 0x000000ffff077224 */ /* 0x000fe200078e00ff */
[----:B0-----:R-:W-:Y:S02]  /*0860*/  ISETP.NE.AND P1, PT, R6, 0x1, PT ;  /* 0x000000010600780c */ /* 0x001fe40003f25270 */
[----:B------:R-:W-:-:S11]  /*0870*/  MOV R6, UR8 ;  /* 0x0000000800067c02 */ /* 0x000fd60008000f00 */
[----:B------:R-:W0:Y:S01]  /*0880*/  @P1 LDC R9, c[0x0][0x10] ;  /* 0x00000400ff091b82 */ /* 0x000e220000000800 */
[----:B------:R-:W-:Y:S02]  /*0890*/  @P1 IMAD.MOV.U32 R3, RZ, RZ, RZ ;  /* 0x000000ffff031224 */ /* 0x000fe400078e00ff */
[----:B------:R-:W-:-:S05]  /*08a0*/  @P1 IMAD.MOV.U32 R13, RZ, RZ, RZ ;  /* 0x000000ffff0d1224 */ /* 0x000fca00078e00ff */
[----:B------:R-:W1:Y:S01]  /*08b0*/  @!P1 LDC R11, c[0x0][0xc] ;  /* 0x00000300ff0b9b82 */ /* 0x000e620000000800 */
[----:B0-----:R-:W-:-:S04]  /*08c0*/  @P1 IMAD.WIDE.U32 R8, R9, UR8, R2 ;  /* 0x0000000809081c25 */ /* 0x001fc8000f8e0002 */
[----:B------:R-:W-:Y:S01]  /*08d0*/  @P1 IMAD.IADD R24, R9, 0x1, R13 ;  /* 0x0000000109181824 */ /* 0x000fe200078e020d */
[----:B------:R-:W-:Y:S01]  /*08e0*/  @P1 MOV R15, R8 ;  /* 0x00000008000f1202 */ /* 0x000fe20000000f00 */
[----:B-1----:R-:W-:-:S04]  /*08f0*/  @!P1 IMAD.WIDE.U32 R6, R2, R11, R6 ;  /* 0x0000000b02069225 */ /* 0x002fc800078e0006 */
[----:B------:R-:W-:Y:S02]  /*0900*/  @!P1 IMAD.MOV.U32 R15, RZ, RZ, R6 ;  /* 0x000000ffff0f9224 */ /* 0x000fe400078e0006 */
[----:B------:R-:W-:-:S03]  /*0910*/  @!P1 IMAD.MOV.U32 R24, RZ, RZ, R7 ;  /* 0x000000ffff189224 */ /* 0x000fc600078e0007 */
[----:B------:R0:W-:Y:S04]  /*0920*/  STL [R1+0xb0], R15 ;  /* 0x0000b00f01007387 */ /* 0x0001e80000100800 */
[----:B------:R0:W-:Y:S01]  /*0930*/  STL [R1+0xac], R24 ;  /* 0x0000ac1801007387 */ /* 0x0001e20000100800 */
[----:B------:R-:W-:Y:S05]  /*0940*/  @!P2 BRA `(.L_x_5) ;  /* 0x00000000000ca947 */ /* 0x000fea0003800000 */
[----:B------:R-:W-:Y:S01]  /*0950*/  UCGABAR_WAIT ;  /* 0x0000000000007dc7 */ /* 0x000fe20008000000 */
[----:B------:R-:W-:Y:S01]  /*0960*/  CCTL.IVALL ;  /* 0x00000000ff00798f */ /* 0x000fe20002000000 */
[----:B------:R-:W-:Y:S05]  /*0970*/  BRA `(.L_x_6) ;  /* 0x0000000000047947 */ /* 0x000fea0003800000 */
.L_x_5:
[----:B------:R-:W-:Y:S06]  /*0980*/  BAR.SYNC.DEFER_BLOCKING 0x0 ;  /* 0x0000000000007b1d */ /* 0x000fec0000010000 */
.L_x_6:
[----:B------:R-:W-:Y:S05]  /*0990*/  @!P3 BRA `(.L_x_7) ;  /* 0x0000018800ccb947 */ /* 0x000fea0003800000 */
[----:B------:R-:W-:-:S13]  /*09a0*/  ISETP.GT.U32.AND P0, PT, R10, 0x1, PT ;  /* 0x000000010a00780c */ /* 0x000fda0003f04070 */
[----:B------:R-:W-:Y:S05]  /*09b0*/  @P0 EXIT ;  /* 0x000000000000094d */ /* 0x000fea0003800000 */
[----:B------:R-:W-:Y:S01]  /*09c0*/  IMAD.MOV.U32 R6, RZ, RZ, -0x1 ;  /* 0xffffffffff067424 */ /* 0x000fe200078e00ff */
[----:B------:R-:W-:Y:S01]  /*09d0*/  ULDC.64 UR4, c[0x0][0x650] ;  /* 0x0001940000047ab9 */ /* 0x000fe20000000a00 */
[----:B------:R-:W-:Y:S01]  /*09e0*/  PRMT R0, RZ, 0x7610, R0 ;  /* 0x00007610ff007816 */ /* 0x000fe20000000000 */
[----:B------:R-:W-:Y:S01]  /*09f0*/  IMAD.MOV.U32 R22, RZ, RZ, -0x1 ;  /* 0xffffffffff167424 */ /* 0x000fe200078e00ff */
[----:B------:R-:W-:Y:S01]  /*0a00*/  ISETP.GE.U32.AND P0, PT, R15, UR4, PT ;  /* 0x000000040f007c0c */ /* 0x000fe2000bf06070 */
[----:B------:R1:W-:Y:S01]  /*0a10*/  STL [R1+0xbc], R6 ;  /* 0x0000bc0601007387 */ /* 0x0003e20000100800 */
[----:B------:R-:W-:Y:S02]  /*0a20*/  MOV R23, 0xffffffff ;  /* 0xffffffff00177802 */ /* 0x000fe40000000f00 */
[----:B------:R-:W-:-:S13]  /*0a30*/  ISETP.GE.U32.AND.EX P0, PT, R24, UR5, PT, P0 ;  /* 0x0000000518007c0c */ /* 0x000fda000bf06100 */
[----:B-1----:R-:W-:Y:S05]  /*0a40*/  @P0 BRA `(.L_x_8) ;  /* 0x0000000400340947 */ /* 0x002fea0003800000 */
[----:B------:R-:W1:Y:S01]  /*0a50*/  LDC.64 R16, c[0x0][0x628] ;  /* 0x00018a00ff107b82 */ /* 0x000e620000000a00 */
[----:B------:R-:W-:Y:S01]  /*0a60*/  IMAD.MOV.U32 R6, RZ, RZ, R15 ;  /* 0x000000ffff067224 */ /* 0x000fe200078e000f */
[----:B------:R-:W-:-:S06]  /*0a70*/  MOV R7, R24 ;  /* 0x0000001800077202 */ /* 0x000fcc0000000f00 */
[----:B------:R-:W2:Y:S08]  /*0a80*/  LDC R0, c[0x0][0x630] ;  /* 0x00018c00ff007b82 */ /* 0x000eb00000000800 */
[----:B------:R-:W3:Y:S01]  /*0a90*/  LDC.64 R18, c[0x0][0x620] ;  /* 0x00018800ff127b82 */ /* 0x000ee20000000a00 */
[----:B-1----:R-:W-:-:S04]  /*0aa0*/  ISETP.NE.U32.AND P0, PT, R16, RZ, PT ;  /* 0x000000ff1000720c */ /* 0x002fc80003f05070 */
[----:B------:R-:W-:-:S13]  /*0ab0*/  ISETP.NE.AND.EX P0, PT, R17, RZ, PT, P0 ;  /* 0x000000ff1100720c */ /* 0x000fda0003f05300 */
[----:B--23--:R-:W-:Y:S05]  /*0ac0*/  @!P0 BRA `(.L_x_9) ;  /* 0x0000000000288947 */ /* 0x00cfea0003800000 */
[----:B------:R-:W1:Y:S02]  /*0ad0*/  LDC R11, c[0x0][0x634] ;  /* 0x00018d00ff0b7b82 */ /* 0x000e640000000800 */
[----:B-1----:R-:W-:-:S05]  /*0ae0*/  IADD3 R11, P0, R15, R11, RZ ;  /* 0x0000000b0f0b7210 */ /* 0x002fca0007f1e0ff */
[----:B------:R-:W-:-:S04]  /*0af0*/  IMAD.X R13, RZ, RZ, R24, P0 ;  /* 0x000000ffff0d7224 */ /* 0x000fc800000e0618 */
[----:B------:R-:W-:-:S04]  /*0b00*/  IMAD.WIDE.U32 R6, R13, R16, RZ ;  /* 0x000000100d067225 */ /* 0x000fc800078e00ff */
[----:B------:R-:W-:-:S04]  /*0b10*/  IMAD.WIDE.U32 R8, P0, R11, R17, R6 ;  /* 0x000000110b087225 */ /* 0x000fc80007800006 */
[----:B------:R-:W-:-:S04]  /*0b20*/  IMAD.WIDE.U32 R6, R11, R16, RZ ;  /* 0x000000100b067225 */ /* 0x000fc800078e00ff */
[----:B------:R-:W-:Y:S01]  /*0b30*/  IMAD.X R11, RZ, RZ, RZ, P0 ;  /* 0x000000ffff0b7224 */ /* 0x000fe200000e06ff */
[----:B------:R-:W-:Y:S01]  /*0b40*/  IADD3 RZ, P0, R7, R8, RZ ;  /* 0x0000000807ff7210 */ /* 0x000fe20007f1e0ff */
[----:B------:R-:W-:-:S04]  /*0b50*/  IMAD.MOV.U32 R10, RZ, RZ, R9 ;  /* 0x000000ffff0a7224 */ /* 0x000fc800078e0009 */
[----:B------:R-:W-:-:S08]  /*0b60*/  IMAD.WIDE.U32.X R6, R13, R17, R10, P0 ;  /* 0x000000110d067225 */ /* 0x000fd000000e040a */
.L_x_9:
[-CC-:B------:R-:W-:Y:S01]  /*0b70*/  SHF.R.U64 R22, R6, R0.reuse, R7.reuse ;  /* 0x0000000006167219 */ /* 0x180fe20000001207 */
[----:B------:R-:W1:Y:S01]  /*0b80*/  LDC.64 R20, c[0x0][0x640] ;  /* 0x00019000ff147b82 */ /* 0x000e620000000a00 */
[----:B------:R-:W-:Y:S01]  /*0b90*/  SHF.R.U32.HI R0, RZ, R0, R7 ;  /* 0x00000000ff007219 */ /* 0x000fe20000011607 */
[----:B------:R-:W-:Y:S01]  /*0ba0*/  IMAD.MOV.U32 R6, RZ, RZ, R15 ;  /* 0x000000ffff067224 */ /* 0x000fe200078e000f */
[----:B------:R-:W-:Y:S01]  /*0bb0*/  IADD3 R3, P0, RZ, -R22, RZ ;  /* 0x80000016ff037210 */ /* 0x000fe20007f1e0ff */
[----:B------:R-:W-:-:S03]  /*0bc0*/  IMAD.MOV.U32 R17, RZ, RZ, 0x1 ;  /* 0x00000001ff117424 */ /* 0x000fc600078e00ff */
[----:B------:R-:W-:Y:S01]  /*0bd0*/  IADD3.X R7, RZ, ~R0, RZ, P0, !PT ;  /* 0x80000000ff077210 */ /* 0x000fe200007fe4ff */
[----:B------:R-:W2:Y:S04]  /*0be0*/  LDC R8, c[0x0][0x618] ;  /* 0x00018600ff087b82 */ /* 0x000ea80000000800 */
[-C--:B------:R-:W-:Y:S02]  /*0bf0*/  IMAD R0, R7, R18.reuse, RZ ;  /* 0x0000001207007224 */ /* 0x080fe400078e02ff */
[----:B------:R-:W-:Y:S02]  /*0c00*/  IMAD.MOV.U32 R7, RZ, RZ, R24 ;  /* 0x000000ffff077224 */ /* 0x000fe400078e0018 */
[----:B------:R-:W0:Y:S01]  /*0c10*/  LDC R12, c[0x0][0x608] ;  /* 0x00018200ff0c7b82 */ /* 0x000e220000000800 */
[----:B------:R-:W-:-:S04]  /*0c20*/  IMAD.WIDE.U32 R6, R3, R18, R6 ;  /* 0x0000001203067225 */ /* 0x000fc800078e0006 */
[----:B------:R-:W-:-:S03]  /*0c30*/  IMAD R3, R3, R19, R0 ;  /* 0x0000001303037224 */ /* 0x000fc600078e0200 */
[----:B------:R-:W3:Y:S01]  /*0c40*/  LDC R16, c[0x0][0x658] ;  /* 0x00019600ff107b82 */ /* 0x000ee20000000800 */
[----:B-1----:R-:W-:Y:S01]  /*0c50*/  ISETP.NE.U32.AND P0, PT, R20, RZ, PT ;  /* 0x000000ff1400720c */ /* 0x002fe20003f05070 */
[----:B------:R-:W-:Y:S01]  /*0c60*/  IMAD.IADD R3, R7, 0x1, R3 ;  /* 0x0000000107037824 */ /* 0x000fe200078e0203 */
[----:B------:R-:W-:Y:S01]  /*0c70*/  MOV R7, 0xffffffff ;  /* 0xffffffff00077802 */ /* 0x000fe20000000f00 */
[----:B------:R-:W-:Y:S01]  /*0c80*/  IMAD R19, R5, R14, R2 ;  /* 0x0000000e05137224 */ /* 0x000fe200078e0202 */
[----:B------:R-:W-:-:S03]  /*0c90*/  ISETP.NE.AND.EX P0, PT, R21, RZ, PT, P0 ;  /* 0x000000ff1500720c */ /* 0x000fc60003f05300 */
[----:B------:R-:W1:Y:S01]  /*0ca0*/  LDC R23, c[0x0][0x600] ;  /* 0x00018000ff177b82 */ /* 0x000e620000000800 */
[-CC-:B--2---:R-:W-:Y:S02]  /*0cb0*/  SHF.R.U64 R10, R6, R8.reuse, R3.reuse ;  /* 0x00000008060a7219 */ /* 0x184fe40000001203 */
[----:B------:R-:W-:-:S05]  /*0cc0*/  SHF.R.U32.HI R3, RZ, R8, R3 ;  /* 0x00000008ff037219 */ /* 0x000fca0000011603 */
[----:B------:R-:W2:Y:S01]  /*0cd0*/  LDC R13, c[0x0][0x648] ;  /* 0x00019200ff0d7b82 */ /* 0x000ea20000000800 */
[-CC-:B0-----:R-:W-:Y:S02]  /*0ce0*/  SHF.R.U64 R24, R10, R12.reuse, R3.reuse ;  /* 0x0000000c0a187219 */ /* 0x181fe40000001203 */
[----:B------:R-:W-:-:S05]  /*0cf0*/  SHF.R.U32.HI R3, RZ, R12, R3 ;  /* 0x0000000cff037219 */ /* 0x000fca0000011603 */
[----:B------:R-:W0:Y:S01]  /*0d00*/  LDC R15, c[0x0][0x638] ;  /* 0x00018e00ff0f7b82 */ /* 0x000e220000000800 */
[-CC-:B---3--:R-:W-:Y:S02]  /*0d10*/  SHF.R.U64 R12, R24, R16.reuse, R3.reuse ;  /* 0x00000010180c7219 */ /* 0x188fe40000001203 */
[-C--:B------:R-:W-:Y:S02]  /*0d20*/  SHF.L.U32 R0, R7, R16.reuse, RZ ;  /* 0x0000001007007219 */ /* 0x080fe400000006ff */
[----:B------:R-:W-:Y:S01]  /*0d30*/  SHF.R.U32.HI R3, RZ, R16, R3 ;  /* 0x00000010ff037219 */ /* 0x000fe20000011603 */
[----:B------:R-:W-:Y:S01]  /*0d40*/  IMAD.MOV.U32 R2, RZ, RZ, R12 ;  /* 0x000000ffff027224 */ /* 0x000fe200078e000c */
[----:B------:R-:W-:Y:S01]  /*0d50*/  LOP3.LUT R5, RZ, R0, RZ, 0x33, !PT ;  /* 0x00000000ff057212 */ /* 0x000fe200078e33ff */
[----:B------:R-:W3:Y:S01]  /*0d60*/  LDC R18, c[0x0][0x610] ;  /* 0x00018400ff127b82 */ /* 0x000ee20000000800 */
[----:B------:R-:W-:Y:S05]  /*0d70*/  @!P0 BRA `(.L_x_10) ;  /* 0x0000000000288947 */ /* 0x000fea0003800000 */
[----:B------:R-:W4:Y:S02]  /*0d80*/  LDC R9, c[0x0][0x64c] ;  /* 0x00019300ff097b82 */ /* 0x000f240000000800 */
[----:B----4-:R-:W-:-:S05]  /*0d90*/  IADD3 R9, P0, R12, R9, RZ ;  /* 0x000000090c097210 */ /* 0x010fca0007f1e0ff */
[----:B------:R-:W-:-:S04]  /*0da0*/  IMAD.X R11, RZ, RZ, R3, P0 ;  /* 0x000000ffff0b7224 */ /* 0x000fc800000e0603 */
[----:B------:R-:W-:-:S04]  /*0db0*/  IMAD.WIDE.U32 R2, R11, R20, RZ ;  /* 0x000000140b027225 */ /* 0x000fc800078e00ff */
[----:B------:R-:W-:-:S04]  /*0dc0*/  IMAD.WIDE.U32 R6, P0, R9, R21, R2 ;  /* 0x0000001509067225 */ /* 0x000fc80007800002 */
[----:B------:R-:W-:Y:S01]  /*0dd0*/  IMAD.WIDE.U32 R2, R9, R20, RZ ;  /* 0x0000001409027225 */ /* 0x000fe200078e00ff */
[----:B------:R-:W-:-:S03]  /*0de0*/  IADD3.X R9, RZ, RZ, RZ, P0, !PT ;  /* 0x000000ffff097210 */ /* 0x000fc600007fe4ff */
[----:B------:R-:W-:Y:S01]  /*0df0*/  IMAD.MOV.U32 R8, RZ, RZ, R7 ;  /* 0x000000ffff087224 */ /* 0x000fe200078e0007 */
[----:B------:R-:W-:-:S05]  /*0e00*/  IADD3 RZ, P0, R3, R6, RZ ;  /* 0x0000000603ff7210 */ /* 0x000fca0007f1e0ff */
[----:B------:R-:W-:-:S08]  /*0e10*/  IMAD.WIDE.U32.X R2, R11, R21, R8, P0 ;  /* 0x000000150b027225 */ /* 0x000fd000000e0408 */
.L_x_10:
[----:B--2---:R-:W-:Y:S01]  /*0e20*/  SHF.R.U64 R2, R2, R13, R3 ;  /* 0x0000000d02027219 */ /* 0x004fe20000001203 */
[----:B-1----:R-:W-:Y:S01]  /*0e30*/  VIADD R3, R23, 0xffffffff ;  /* 0xffffffff17037836 */ /* 0x002fe20000000000 */
[----:B------:R-:W-:Y:S02]  /*0e40*/  SHF.L.U32 R0, R17, R16, RZ ;  /* 0x0000001011007219 */ /* 0x000fe400000006ff */
[----:B------:R-:W-:Y:S01]  /*0e50*/  LOP3.LUT R5, R24, R5, RZ, 0xc0, !PT ;  /* 0x0000000518057212 */ /* 0x000fe200078ec0ff */
[----:B------:R-:W-:Y:S01]  /*0e60*/  IMAD.MOV R6, RZ, RZ, -R2 ;  /* 0x000000ffff067224 */ /* 0x000fe200078e0a02 */
[----:B------:R-:W-:Y:S02]  /*0e70*/  SEL R4, R4, R19, !P1 ;  /* 0x0000001304047207 */ /* 0x000fe40004800000 */
[----:B------:R-:W-:Y:S01]  /*0e80*/  LOP3.LUT R3, R10, R3, RZ, 0xc0, !PT ;  /* 0x000000030a037212 */ /* 0x000fe200078ec0ff */
[----:B------:R-:W-:Y:S01]  /*0e90*/  IMAD R5, R0, R2, R5 ;  /* 0x0000000200057224 */ /* 0x000fe200078e0205 */
[----:B------:R-:W-:Y:S01]  /*0ea0*/  MOV R2, 0x1 ;  /* 0x0000000100027802 */ /* 0x000fe20000000f00 */
[----:B0-----:R-:W-:-:S02]  /*0eb0*/  IMAD R0, R6, R15, R12 ;  /* 0x0000000f06007224 */ /* 0x001fc400078e020c */
[----:B---3--:R-:W-:Y:S02]  /*0ec0*/  IMAD R4, R5, R18, R4 ;  /* 0x0000001205047224 */ /* 0x008fe400078e0204 */
[----:B------:R-:W-:Y:S01]  /*0ed0*/  IMAD R23, R0, R23, R3 ;  /* 0x0000001700177224 */ /* 0x000fe200078e0203 */
[----:B------:R-:W-:-:S04]  /*0ee0*/  PRMT R0, R2, 0x7610, R0 ;  /* 0x0000761002007816 */ /* 0x000fc80000000000 */
[----:B------:R-:W-:Y:S02]  /*0ef0*/  SEL R2, R23, R4, !P1 ;  /* 0x0000000417027207 */ /* 0x000fe40004800000 */
[----:B------:R-:W-:-:S03]  /*0f00*/  SEL R23, R4, R23, !P1 ;  /* 0x0000001704177207 */ /* 0x000fc60004800000 */
[----:B------:R1:W-:Y:S04]  /*0f10*/  STL [R1+0xbc], R2 ;  /* 0x0000bc0201007387 */ /* 0x0003e80000100800 */
.L_x_8:
[----:B------:R-:W-:-:S08]  /*0f20*/  NOP ;  /* 0x0000000000007918 */ /* 0x000fd00000000000 */
[----:B------:R-:W2:Y:S02]  /*0f30*/  USETMAXREG.TRY_ALLOC.CTAPOOL UP0, 0xe8 ;  /* 0x000000e8000079c8 */ /* 0x000ea40008000600 */
[----:B--2---:R-:W-:-:S13]  /*0f40*/  PLOP3.LUT P0, PT, PT, PT, UP0, 0x80, 0x0 ;  /* 0x000000000000781c */ /* 0x004fda0003f0f008 */
[----:B------:R-:W-:Y:S05]  /*0f50*/  @!P0 BRA `(.L_x_8) ;  /* 0xfffffffc00f08947 */ /* 0x000fea000383ffff */
[----:B------:R-:W-:Y:S02]  /*0f60*/  ULDC.64 UR4, c[0x0][0x598] ;  /* 0x0001660000047ab9 */ /* 0x000fe40000000a00 */
[----:B------:R-:W-:-:S04]  /*0f70*/  ISETP.NE.U32.AND P0, PT, RZ, UR4, PT ;  /* 0x00000004ff007c0c */ /* 0x000fc8000bf05070 */
[----:B------:R-:W-:-:S13]  /*0f80*/  ISETP.NE.AND.EX P0, PT, RZ, UR5, PT, P0 ;  /* 0x00000005ff007c0c */ /* 0x000fda000bf05300 */
[----:B------:R-:W-:Y:S05]  /*0f90*/  @!P0 BRA `(.L_x_11) ;  /* 0x0000000000248947 */ /* 0x000fea0003800000 */
[----:B-1----:R-:W1:Y:S01]  /*0fa0*/  LDC.64 R2, c[0x0][0x598] ;  /* 0x00016600ff027b82 */ /* 0x002e620000000a00 */
[----:B------:R-:W-:Y:S02]  /*0fb0*/  ULDC.64 UR4, c[0x0][0x208] ;  /* 0x0000820000047ab9 */ /* 0x000fe40000000a00 */
[----:B-1----:R-:W2:Y:S02]  /*0fc0*/  LDG.E.64 R2, desc[UR4][R2.64] ;  /* 0x0000000402027981 */ /* 0x002ea4000c1e1b00 */
[----:B--2---:R-:W-:-:S04]  /*0fd0*/  ISETP.NE.U32.AND P0, PT, R2, RZ, PT ;  /* 0x000000ff0200720c */ /* 0x004fc80003f05070 */
[----:B------:R-:W-:-:S13]  /*0fe0*/  ISETP.NE.AND.EX P0, PT, R3, RZ, PT, P0 ;  /* 0x000000ff0300720c */ /* 0x000fda0003f05300 */
[----:B------:R-:W-:Y:S05]  /*0ff0*/  @!P0 BRA `(.L_x_11) ;  /* 0x00000000000c8947 */ /* 0x000fea0003800000 */
[----:B------:R-:W-:Y:S02]  /*1000*/  ULDC.64 UR4, c[0x0][0x208] ;  /* 0x0000820000047ab9 */ /* 0x000fe40000000a00 */
[----:B------:R1:W5:Y:S01]  /*1010*/  LD.E R17, desc[UR4][R2.64] ;  /* 0x0000000402117980 */ /* 0x000362000c101900 */
[----:B------:R-:W-:Y:S05]  /*1020*/  BRA `(.L_x_12) ;  /* 0x0000000000287947 */ /* 0x000fea0003800000 */
.L_x_11:
[----:B------:R-:W-:Y:S02]  /*1030*/  ULDC.64 UR4, c[0x0][0x588] ;  /* 0x0001620000047ab9 */ /* 0x000fe40000000a00 */
[----:B------:R-:W-:-:S04]  /*1040*/  ISETP.NE.U32.AND P0, PT, RZ, UR4, PT ;  /* 0x00000004ff007c0c */ /* 0x000fc8000bf05070 */
[----:B------:R-:W-:-:S13]  /*1050*/  ISETP.NE.AND.EX P0, PT, RZ, UR5, PT, P0 ;  /* 0x00000005ff007c0c */ /* 0x000fda000bf05300 */
[----:B------:R-:W-:Y:S05]  /*1060*/  @!P0 BRA `(.L_x_13) ;  /* 0x0000000000108947 */ /* 0x000fea0003800000 */
[----:B-1----:R-:W1:Y:S01]  /*1070*/  LDC.64 R2, c[0x0][0x588] ;  /* 0x00016200ff027b82 */ /* 0x002e620000000a00 */
[----:B------:R-:W-:Y:S02]  /*1080*/  ULDC.64 UR4, c[0x0][0x208] ;  /* 0x0000820000047ab9 */ /* 0x000fe40000000a00 */
[----:B-1----:R2:W5:Y:S01]  /*1090*/  LDG.E R17, desc[UR4][R2.64] ;  /* 0x0000000402117981 */ /* 0x002562000c1e1900 */
[----:B------:R-:W-:Y:S05]  /*10a0*/  BRA `(.L_x_12) ;  /* 0x0000000000087947 */ /* 0x000fea0003800000 */
.L_x_13:
[----:B------:R-:W-:Y:S02]  /*10b0*/  ULDC UR4, c[0x0][0x580] ;  /* 0x0001600000047ab9 */ /* 0x000fe40000000800 */
[----:B------:R-:W-:-:S07]  /*10c0*/  IMAD.U32 R17, RZ, RZ, UR4 ;  /* 0x00000004ff117e24 */ /* 0x000fce000f8e00ff */
.L_x_12:
[----:B------:R-:W-:Y:S02]  /*10d0*/  ULDC.64 UR4, c[0x0][0x5a0] ;  /* 0x0001680000047ab9 */ /* 0x000fe40000000a00 */
[----:B------:R-:W-:-:S04]  /*10e0*/  ISETP.NE.U32.AND P0, PT, RZ, UR4, PT ;  /* 0x00000004ff007c0c */ /* 0x000fc8000bf05070 */
[----:B------:R-:W-:-:S13]  /*10f0*/  ISETP.NE.AND.EX P0, PT, RZ, UR5, PT, P0 ;  /* 0x00000005ff007c0c */ /* 0x000fda000bf05300 */
[----:B------:R-:W-:Y:S05]  /*1100*/  @!P0 BRA `(.L_x_14) ;  /* 0x0000000000248947 */ /* 0x000fea0003800000 */
[----:B-12---:R-:W1:Y:S01]  /*1110*/  LDC.64 R2, c[0x0][0x5a0] ;  /* 0x00016800ff027b82 */ /* 0x006e620000000a00 */
        /* <DEDUP_REMOVED lines=8> */
.L_x_14:
[----:B------:R-:W-:Y:S02]  /*11a0*/  ULDC.64 UR4, c[0x0][0x590] ;  /* 0x0001640000047ab9 */ /* 0x000fe40000000a00 */
[----:B------:R-:W-:-:S04]  /*11b0*/  ISETP.NE.U32.AND P0, PT, RZ, UR4, PT ;  /* 0x00000004ff007c0c */ /* 0x000fc8000bf05070 */
[----:B------:R-:W-:-:S13]  /*11c0*/  ISETP.NE.AND.EX P0, PT, RZ, UR5, PT, P0 ;  /* 0x00000005ff007c0c */ /* 0x000fda000bf05300 */
[----:B------:R-:W-:Y:S05]  /*11d0*/  @!P0 BRA `(.L_x_16) ;  /* 0x0000000000108947 */ /* 0x000fea0003800000 */
[----:B------:R-:W3:Y:S01]  /*11e0*/  LDC.64 R18, c[0x0][0x590] ;  /* 0x00016400ff127b82 */ /* 0x000ee20000000a00 */
[----:B------:R-:W-:Y:S02]  /*11f0*/  ULDC.64 UR4, c[0x0][0x208] ;  /* 0x0000820000047ab9 */ /* 0x000fe40000000a00 */
[----:B---3--:R3:W5:Y:S01]  /*1200*/  LDG.E R18, desc[UR4][R18.64] ;  /* 0x0000000412127981 */ /* 0x008762000c1e1900 */
[----:B------:R-:W-:Y:S05]  /*1210*/  BRA `(.L_x_15) ;  /* 0x0000000000087947 */ /* 0x000fea0003800000 */
.L_x_16:
[----:B------:R-:W-:Y:S02]  /*1220*/  ULDC UR4, c[0x0][0x584] ;  /* 0x0001610000047ab9 */ /* 0x000fe40000000800 */
[----:B------:R-:W-:-:S07]  /*1230*/  IMAD.U32 R18, RZ, RZ, UR4 ;  /* 0x00000004ff127e24 */ /* 0x000fce000f8e00ff */
.L_x_15:
[----:B------:R-:W-:-:S13]  /*1240*/  LOP3.LUT P0, RZ, R0, 0xff, RZ, 0xc0, !PT ;  /* 0x000000ff00ff7812 */ /* 0x000fda000780c0ff */
[----:B------:R-:W-:Y:S05]  /*1250*/  @!P0 EXIT ;  /* 0x000000000000894d */ /* 0x000fea0003800000 */
[----:B------:R-:W-:Y:S02]  /*1260*/  ULDC UR4, c[0x0][0x28c] ;  /* 0x0000a30000047ab9 */ /* 0x000fe40000000800 */
[----:B------:R-:W-:-:S04]  /*1270*/  UIADD3 UR4, UR4, 0x7f, URZ ;  /* 0x0000007f04047890 */ /* 0x000fc8000fffe03f */
[----:B------:R-:W-:-:S04]  /*1280*/  USHF.R.S32.HI UR5, URZ, 0x1f, UR4 ;  /* 0x0000001f3f057899 */ /* 0x000fc80008011404 */
[----:B------:R-:W-:-:S03]  /*1290*/  ULEA.HI UR5, UR5, UR4, URZ, 0x7 ;  /* 0x0000000405057291 */ /* 0x000fc6000f8f383f */
[----:B------:R-:W-:Y:S01]  /*12a0*/  UMOV UR4, URZ ;  /* 0x0000003f00047c82 */ /* 0x000fe20008000000 */
[----:B------:R-:W-:Y:S01]  /*12b0*/  USHF.R.S32.HI UR6, URZ, 0x7, UR5 ;  /* 0x000000073f067899 */ /* 0x000fe20008011405 */
[----:B-12---:R-:W-:Y:S02]  /*12c0*/  MOV R2, UR4 ;  /* 0x0000000400027c02 */ /* 0x006fe40008000f00 */
[----:B------:R-:W-:Y:S02]  /*12d0*/  UMOV UR5, URZ ;  /* 0x0000003f00057c82 */ /* 0x000fe40008000000 */
[----:B------:R-:W-:Y:S02]  /*12e0*/  IMAD.U32 R0, RZ, RZ, UR5 ;  /* 0x00000005ff007e24 */ /* 0x000fe4000f8e00ff */
[----:B------:R-:W-:-:S05]  /*12f0*/  IMAD.U32 R3, RZ, RZ, UR6 ;  /* 0x00000006ff037e24 */ /* 0x000fca000f8e00ff */
[----:B------:R1:W-:Y:S04]  /*1300*/  STL [R1+0xc4], R3 ;  /* 0x0000c40301007387 */ /* 0x0003e80000100800 */
[----:B------:R1:W-:Y:S04]  /*1310*/  STL [R1+0xb8], R0 ;  /* 0x0000b80001007387 */ /* 0x0003e80000100800 */
[----:B------:R1:W-:Y:S02]  /*1320*/  STL [R1+0xb4], R2 ;  /* 0x0000b40201007387 */ /* 0x0003e40000100800 */
.L_x_518:
[----:B-1----:R-:W1:Y:S01]  /*1330*/  S2R R0, SR_TID.X ;  /* 0x0000000000007919 */ /* 0x002e620000002100 */
[----:B------:R-:W2:Y:S01]  /*1340*/  S2UR UR7, SR_CgaCtaId ;  /* 0x00000000000779c3 */ /* 0x000ea20000008800 */
[----:B------:R-:W-:Y:S02]  /*1350*/  UMOV UR6, 0x400 ;  /* 0x0000040000067882 */ /* 0x000fe40000000000 */
[----:B--2---:R-:W-:Y:S01]  /*1360*/  ULEA UR6, UR7, UR6, 0x18 ;  /* 0x0000000607067291 */ /* 0x004fe2000f8ec03f */
[----:B-1----:R-:W-:-:S04]  /*1370*/  LOP3.LUT R0, R0, 0x80, RZ, 0xc0, !PT ;  /* 0x0000008000007812 */ /* 0x002fc800078ec0ff */
[----:B------:R-:W-:-:S06]  /*1380*/  SHF.R.U32.HI R0, RZ, 0x7, R0 ;  /* 0x00000007ff007819 */ /* 0x000fcc0000011600 */
[----:B------:R-:W1:Y:S02]  /*1390*/  SHFL.IDX PT, R0, R0, RZ, 0x1f ;  /* 0x00001fff00007589 */ /* 0x000e6400000e0000 */
[----:B-1----:R-:W-:-:S13]  /*13a0*/  R2UR UR4, R0 ;  /* 0x00000000000472ca */ /* 0x002fda00000e0000 */
[----:B------:R-:W-:-:S04]  /*13b0*/  ULEA.HI UR5, UR4, UR4, URZ, 0x1 ;  /* 0x0000000404057291 */ /* 0x000fc8000f8f083f */
[----:B------:R-:W-:-:S04]  /*13c0*/  ULOP3.LUT UR5, UR5, 0x7fffe, URZ, 0xc0, !UPT ;  /* 0x0007fffe05057892 */ /* 0x000fc8000f8ec03f */
[----:B------:R-:W-:-:S03]  /*13d0*/  UIADD3 UR5, UR4, -UR5, URZ ;  /* 0x8000000504057290 */ /* 0x000fc6000fffe03f */
[----:B------:R-:W-:Y:S01]  /*13e0*/  ULDC UR4, c[0x0][0x28c] ;  /* 0x0000a30000047ab9 */ /* 0x000fe20000000800 */
[----:B------:R-:W-:Y:S01]  /*13f0*/  ULEA UR5, UR5, UR6, 0xd ;  /* 0x0000000605057291 */ /* 0x000fe2000f8e683f */
[----:B------:R-:W-:-:S03]  /*1400*/  ISETP.LT.AND P0, PT, RZ, UR4, PT ;  /* 0x00000004ff007c0c */ /* 0x000fc6000bf01270 */
[----:B------:R-:W-:-:S04]  /*1410*/  UIADD3 UR5, UR5, 0x100, URZ ;  /* 0x0000010005057890 */ /* 0x000fc8000fffe03f */
[----:B------:R-:W-:-:S04]  /*1420*/  USHF.R.U32.HI UR5, URZ, 0x4, UR5 ;  /* 0x000000043f057899 */ /* 0x000fc80008011605 */
[----:B------:R-:W-:-:S04]  /*1430*/  ULOP3.LUT UR5, UR5, 0x3fff, URZ, 0xc0, !UPT ;  /* 0x00003fff05057892 */ /* 0x000fc8000f8ec03f */
[----:B------:R-:W-:-:S06]  /*1440*/  ULOP3.LUT UR4, UR5, 0x10000, URZ, 0xfc, !UPT ;  /* 0x0001000005047892 */ /* 0x000fcc000f8efc3f */
[----:B---3--:R-:W-:Y:S01]  /*1450*/  IMAD.U32 R19, RZ, RZ, UR4 ;  /* 0x00000004ff137e24 */ /* 0x008fe2000f8e00ff */
[----:B------:R-:W-:Y:S06]  /*1460*/  @P0 BRA `(.L_x_17) ;  /* 0x0000000000400947 */ /* 0x000fec0003800000 */
[----:B------:R-:W-:Y:S01]  /*1470*/  MOV R0, 0x0 ;  /* 0x0000000000007802 */ /* 0x000fe20000000f00 */
[----:B------:R-:W-:Y:S01]  /*1480*/  ULDC.64 UR4, c[0x4][0x68] ;  /* 0x01001a0000047ab9 */ /* 0x000fe20000000a00 */
[----:B------:R-:W-:Y:S01]  /*1490*/  ULDC.64 UR6, c[0x4][0x8] ;  /* 0x0100020000067ab9 */ /* 0x000fe20000000a00 */
[----:B------:R-:W-:Y:S01]  /*14a0*/  IMAD.U32 R4, RZ, RZ, UR4 ;  /* 0x00000004ff047e24 */ /* 0x000fe2000f8e00ff */
[----:B------:R1:W2:Y:S01]  /*14b0*/  LDC.64 R2, c[0x4][R0] ;  /* 0x0100000000027b82 */ /* 0x0002a20000000a00 */
[----:B------:R-:W-:Y:S01]  /*14c0*/  MOV R5, UR5 ;  /* 0x0000000500057c02 */ /* 0x000fe20008000f00 */
[----:B------:R-:W-:Y:S01]  /*14d0*/  ULDC.64 UR4, c[0x4][0x70] ;  /* 0x01001c0000047ab9 */ /* 0x000fe20000000a00 */
[----:B------:R-:W-:Y:S01]  /*14e0*/  IMAD.U32 R10, RZ, RZ, UR6 ;  /* 0x00000006ff0a7e24 */ /* 0x000fe2000f8e00ff */
[----:B------:R-:W-:Y:S01]  /*14f0*/  MOV R11, UR7 ;  /* 0x00000007000b7c02 */ /* 0x000fe20008000f00 */
[----:B------:R-:W-:Y:S02]  /*1500*/  IMAD.U32 R6, RZ, RZ, UR4 ;  /* 0x00000004ff067e24 */ /* 0x000fe4000f8e00ff */
[----:B------:R-:W-:-:S02]  /*1510*/  IMAD.U32 R7, RZ, RZ, UR5 ;  /* 0x00000005ff077e24 */ /* 0x000fc4000f8e00ff */
[----:B------:R-:W-:Y:S02]  /*1520*/  IMAD.MOV.U32 R8, RZ, RZ, 0x1e1 ;  /* 0x000001e1ff087424 */ /* 0x000fe400078e00ff */
[----:B------:R-:W-:Y:S02]  /*1530*/  IMAD.MOV.U32 R12, RZ, RZ, 0x1 ;  /* 0x00000001ff0c7424 */ /* 0x000fe400078e00ff */
[----:B-1----:R-:W-:-:S07]  /*1540*/  IMAD.MOV.U32 R13, RZ, RZ, RZ ;  /* 0x000000ffff0d7224 */ /* 0x002fce00078e00ff */
[----:B------:R-:W-:-:S07]  /*1550*/  LEPC R20, `(.L_x_17) ;  /* 0x000000001014794e */ /* 0x000fce0000000000 */
[----:B0-2--5:R-:W-:Y:S05]  /*1560*/  CALL.ABS.NOINC R2 ;  /* 0x0000000002007343 */ /* 0x025fea0003c00000 */
.L_x_17:
[----:B------:R-:W2:Y:S02]  /*1570*/  LDL R2, [R1+0xa8] ;  /* 0x0000a80001027983 */ /* 0x000ea40000100800 */
[----:B--2---:R-:W-:-:S04]  /*1580*/  LOP3.LUT R0, R2, 0x1, RZ, 0xfc, !PT ;  /* 0x0000000102007812 */ /* 0x004fc800078efcff */
[----:B------:R-:W-:-:S13]  /*1590*/  ISETP.NE.AND P0, PT, R0, 0x3, PT ;  /* 0x000000030000780c */ /* 0x000fda0003f05270 */
[----:B------:R-:W-:Y:S05]  /*15a0*/  @!P0 BRA `(.L_x_18) ;  /* 0x0000000000048947 */ /* 0x000fea0003800000 */
[----:B------:R-:W-:Y:S01]  /*15b0*/  BPT.TRAP 0x1 ;  /* 0x000000040000795c */ /* 0x000fe20000300000 */
.L_x_18:
[----:B------:R-:W2:Y:S04]  /*15c0*/  LDL R2, [R1+0xb4] ;  /* 0x0000b40001027983 */ /* 0x000ea80000100800 */
[----:B------:R-:W3:Y:S01]  /*15d0*/  LDL R0, [R1+0xb8] ;  /* 0x0000b80001007983 */ /* 0x000ee20000100800 */
[----:B------:R-:W1:Y:S01]  /*15e0*/  S2UR UR5, SR_CgaCtaId ;  /* 0x00000000000579c3 */ /* 0x000e620000008800 */
[----:B------:R-:W-:Y:S02]  /*15f0*/  UMOV UR4, 0x400 ;  /* 0x0000040000047882 */ /* 0x000fe40000000000 */
[----:B-1----:R-:W-:Y:S01]  /*1600*/  ULEA UR4, UR5, UR4, 0x18 ;  /* 0x0000000405047291 */ /* 0x002fe2000f8ec03f */
[----:B--2---:R-:W-:Y:S02]  /*1610*/  R2UR UR7, R2 ;  /* 0x00000000020772ca */ /* 0x004fe400000e0000 */
[----:B---3--:R-:W-:-:S03]  /*1620*/  R2UR UR6, R0 ;  /* 0x00000000000672ca */ /* 0x008fc600000e0000 */
[----:B------:R-:W-:-:S08]  /*1630*/  IMAD.U32 R0, RZ, RZ, UR4 ;  /* 0x00000004ff007e24 */ /* 0x000fd0000f8e00ff */
[----:B------:R-:W-:Y:S02]  /*1640*/  MOV R3, UR7 ;  /* 0x0000000700037c02 */ /* 0x000fe40008000f00 */
[----:B------:R-:W-:-:S03]  /*1650*/  IMAD.U32 R2, RZ, RZ, UR6 ;  /* 0x00000006ff027e24 */ /* 0x000fc6000f8e00ff */
[----:B------:R-:W-:Y:S02]  /*1660*/  IMAD R3, R3, 0x8, R0 ;  /* 0x0000000803037824 */ /* 0x000fe400078e0200 */
[----:B------:R-:W-:-:S04]  /*1670*/  SHF.L.U32 R2, R2, 0x1f, RZ ;  /* 0x0000001f02027819 */ /* 0x000fc800000006ff */
[----:B------:R1:W2:Y:S01]  /*1680*/  SYNCS.PHASECHK.TRANS64.TRYWAIT P1, [R3+URZ], R2 ;  /* 0x00000002030075a7 */ /* 0x0002a2000802017f */
[----:B------:R-:W-:Y:S05]  /*1690*/  @!P0 BRA `(.L_x_19) ;  /* 0x0000000000048947 */ /* 0x000fea0003800000 */
[----:B------:R-:W-:Y:S01]  /*16a0*/  BPT.TRAP 0x1 ;  /* 0x000000040000795c */ /* 0x000fe20000300000 */
.L_x_19:
[----:B--2---:R-:W-:Y:S05]  /*16b0*/  @P1 BRA `(.L_x_20) ;  /* 0x0000000000081947 */ /* 0x004fea0003800000 */
[----:B------:R-:W2:Y:S02]  /*16c0*/  SYNCS.PHASECHK.TRANS64.TRYWAIT P1, [R3+URZ], R2 ;  /* 0x00000002030075a7 */ /* 0x000ea4000802017f */
[----:B--2---:R-:W-:Y:S05]  /*16d0*/  @!P1 BRA `(.L_x_21) ;  /* 0x0000019400249947 */ /* 0x004fea0003800000 */
.L_x_20:
[----:B------:R-:W3:Y:S02]  /*16e0*/  LDL R4, [R1+0xc4] ;  /* 0x0000c40001047983 */ /* 0x000ee40000100800 */
[----:B---3--:R-:W-:-:S13]  /*16f0*/  R2UR UR5, R4 ;  /* 0x00000000040572ca */ /* 0x008fda00000e0000 */
[----:B------:R-:W-:-:S04]  /*1700*/  UISETP.LT.AND UP0, UPT, UR5, 0x1, UPT ;  /* 0x000000010500788c */ /* 0x000fc8000bf01270 */
[----:B------:R-:W-:-:S06]  /*1710*/  USEL UR4, UR5, 0x1, UP0 ;  /* 0x0000000105047887 */ /* 0x000fcc0008000000 */
[----:B------:R-:W-:-:S04]  /*1720*/  MOV R4, UR4 ;  /* 0x0000000400047c02 */ /* 0x000fc80008000f00 */
[----:B------:R-:W-:Y:S01]  /*1730*/  IADD3 R4, -R4, UR5, RZ ;  /* 0x0000000504047c10 */ /* 0x000fe2000fffe1ff */
[----:B------:R-:W-:Y:S05]  /*1740*/  WARPSYNC.ALL ;  /* 0x0000000000007948 */ /* 0x000fea0003800000 */
[----:B------:R-:W-:Y:S01]  /*1750*/  ISETP.GE.AND P1, PT, R4, 0x1, PT ;  /* 0x000000010400780c */ /* 0x000fe20003f26270 */
[----:B------:R-:W-:Y:S04]  /*1760*/  STL [R1+0x1a0], R23 ;  /* 0x0001a01701007387 */ /* 0x000fe80000100800 */
[----:B------:R-:W-:Y:S04]  /*1770*/  STL [R1+0x19c], R22 ;  /* 0x00019c1601007387 */ /* 0x000fe80000100800 */
[----:B------:R-:W-:Y:S04]  /*1780*/  STL [R1+0x198], R4 ;  /* 0x0001980401007387 */ /* 0x000fe80000100800 */
[----:B------:R-:W3:Y:S01]  /*1790*/  LDL R11, [R1+0xb4] ;  /* 0x0000b400010b7983 */ /* 0x000ee20000100800 */
[----:B------:R-:W-:Y:S01]  /*17a0*/  R2UR UR4, R0 ;  /* 0x00000000000472ca */ /* 0x000fe200000e0000 */
[----:B0-----:R-:W-:Y:S01]  /*17b0*/  WARPGROUP.ARRIVE ;  /* 0x00000000000079c5 */ /* 0x001fe20000000000 */
[----:B------:R-:W-:Y:S01]  /*17c0*/  R2UR UR6, R19 ;  /* 0x00000000130672ca */ /* 0x000fe200000e0000 */
[----:B------:R-:W-:Y:S01]  /*17d0*/  UMOV UR29, 0x40000040 ;  /* 0x40000040001d7882 */ /* 0x000fe20000000000 */
[----:B------:R-:W-:Y:S01]  /*17e0*/  UMOV UR31, 0x40000040 ;  /* 0x40000040001f7882 */ /* 0x000fe20000000000 */
[----:B------:R-:W-:Y:S01]  /*17f0*/  UMOV UR37, UR29 ;  /* 0x0000001d00257c82 */ /* 0x000fe20008000000 */
[----:B------:R-:W-:Y:S01]  /*1800*/  UMOV UR39, 0x40000040 ;  /* 0x4000004000277882 */ /* 0x000fe20000000000 */
[----:B-----5:R-:W-:Y:S01]  /*1810*/  STL.64 [R1+0x190], R18 ;  /* 0x0001901201007387 */ /* 0x020fe20000100a00 */
[----:B------:R-:W-:Y:S01]  /*1820*/  UMOV UR33, UR29 ;  /* 0x0000001d00217c82 */ /* 0x000fe20008000000 */
[----:B------:R-:W-:Y:S01]  /*1830*/  UMOV UR35, 0x40000040 ;  /* 0x4000004000237882 */ /* 0x000fe20000000000 */
[----:B------:R-:W-:Y:S01]  /*1840*/  UMOV UR25, UR29 ;  /* 0x0000001d00197c82 */ /* 0x000fe20008000000 */
[----:B------:R-:W-:Y:S01]  /*1850*/  STL.64 [R1+0x188], R16 ;  /* 0x0001881001007387 */ /* 0x000fe20000100a00 */
[----:B------:R-:W-:Y:S01]  /*1860*/  UMOV UR27, 0x40000040 ;  /* 0x40000040001b7882 */ /* 0x000fe20000000000 */
[----:B------:R-:W-:Y:S01]  /*1870*/  UIADD3 UR4, UR4, 0x18100, URZ ;  /* 0x0001810004047890 */ /* 0x000fe2000fffe03f */
[----:B------:R-:W-:Y:S01]  /*1880*/  UMOV UR21, UR29 ;  /* 0x0000001d00157c82 */ /* 0x000fe20008000000 */
[----:B------:R-:W-:-:S02]  /*1890*/  UMOV UR23, 0x40000040 ;  /* 0x4000004000177882 */ /* 0x000fc40000000000 */
[----:B------:R-:W-:Y:S01]  /*18a0*/  USHF.R.U32.HI UR4, URZ, 0x4, UR4 ;  /* 0x000000043f047899 */ /* 0x000fe20008011604 */
[----:B------:R-:W-:Y:S01]  /*18b0*/  UMOV UR17, UR29 ;  /* 0x0000001d00117c82 */ /* 0x000fe20008000000 */
[----:B------:R-:W-:Y:S02]  /*18c0*/  UMOV UR19, 0x40000040 ;  /* 0x4000004000137882 */ /* 0x000fe40000000000 */
[----:B------:R-:W-:Y:S01]  /*18d0*/  ULOP3.LUT UR4, UR4, 0x3fff, URZ, 0xc0, !UPT ;  /* 0x00003fff04047892 */ /* 0x000fe2000f8ec03f */
[----:B------:R-:W-:Y:S01]  /*18e0*/  UMOV UR41, UR29 ;  /* 0x0000001d00297c82 */ /* 0x000fe20008000000 */
[----:B------:R-:W-:Y:S02]  /*18f0*/  UMOV UR43, 0x40000040 ;  /* 0x40000040002b7882 */ /* 0x000fe40000000000 */
[----:B------:R-:W-:Y:S01]  /*1900*/  ULOP3.LUT UR61, UR4, 0x10000, URZ, 0xfc, !UPT ;  /* 0x00010000043d7892 */ /* 0x000fe2000f8efc3f */
[----:B------:R-:W-:Y:S01]  /*1910*/  UMOV UR15, UR39 ;  /* 0x00000027000f7c82 */ /* 0x000fe20008000000 */
[----:B------:R-:W-:Y:S01]  /*1920*/  UMOV UR51, UR35 ;  /* 0x0000002300337c82 */ /* 0x000fe20008000000 */
[----:B------:R-:W-:Y:S01]  /*1930*/  UMOV UR45, UR29 ;  /* 0x0000001d002d7c82 */ /* 0x000fe20008000000 */
[----:B------:R-:W-:Y:S01]  /*1940*/  UMOV UR47, 0x40000040 ;  /* 0x40000040002f7882 */ /* 0x000fe20000000000 */
[----:B------:R-:W-:Y:S01]  /*1950*/  UMOV UR57, UR29 ;  /* 0x0000001d00397c82 */ /* 0x000fe20008000000 */
[----:B------:R-:W-:Y:S01]  /*1960*/  UMOV UR59, 0x40000040 ;  /* 0x40000040003b7882 */ /* 0x000fe20000000000 */
[----:B------:R-:W-:Y:S01]  /*1970*/  UMOV UR49, UR29 ;  /* 0x0000001d00317c82 */ /* 0x000fe20008000000 */
[----:B------:R-:W-:Y:S01]  /*1980*/  UMOV UR9, UR29 ;  /* 0x0000001d00097c82 */ /* 0x000fe20008000000 */
[----:B------:R-:W-:Y:S01]  /*1990*/  UMOV UR11, 0x40000040 ;  /* 0x40000040000b7882 */ /* 0x000fe20000000000 */
[----:B------:R-:W-:Y:S01]  /*19a0*/  UMOV UR13, 0x40000040 ;  /* 0x40000040000d7882 */ /* 0x000fe20000000000 */
[----:B---3--:R-:W-:Y:S01]  /*19b0*/  R2UR UR5, R11 ;  /* 0x000000000b0572ca */ /* 0x008fe200000e0000 */
[----:B------:R-:W-:Y:S04]  /*19c0*/  STL [R1+0x1a4], R11 ;  /* 0x0001a40b01007387 */ /* 0x000fe80000100800 */
[----:B------:R0:W-:Y:S08]  /*19d0*/  STL [R1+0x1a8], R0 ;  /* 0x0001a80001007387 */ /* 0x0001f00000100800 */
[----:B------:R-:W-:-:S02]  /*19e0*/  UIMAD UR54, UR5, 0x600, UR6 ;  /* 0x00000600053678a4 */ /* 0x000fc4000f8e0206 */
[----:B------:R-:W-:Y:S02]  /*19f0*/  UIMAD UR52, UR5, 0x780, UR61 ;  /* 0x00000780053478a4 */ /* 0x000fe4000f8e023d */
[----:B------:R-:W-:Y:S02]  /*1a00*/  UIADD3 UR10, UR54, 0x2, URZ ;  /* 0x00000002360a7890 */ /* 0x000fe4000fffe03f */
[----:B------:R-:W-:Y:S01]  /*1a10*/  UIADD3 UR6, UR52, 0x80, URZ ;  /* 0x0000008034067890 */ /* 0x000fe2000fffe03f */
[----:B------:R-:W-:Y:S02]  /*1a20*/  UMOV UR28, UR54 ;  /* 0x00000036001c7c82 */ /* 0x000fe40008000000 */
[----:B------:R-:W-:Y:S01]  /*1a30*/  UMOV UR30, UR52 ;  /* 0x00000034001e7c82 */ /* 0x000fe20008000000 */
[----:B------:R-:W-:Y:S01]  /*1a40*/  UMOV UR36, UR28 ;  /* 0x0000001c00247c82 */ /* 0x000fe20008000000 */
[----:B------:R-:W-:Y:S01]  /*1a50*/  IGMMA.64x16x32.S8.S8 R24, gdesc[UR28], RZ, !UPT, gsb0 ;  /* 0x006000001c1879f1 */ /* 0x000fe2000c0410ff */
[----:B------:R-:W-:Y:S01]  /*1a60*/  UIADD3 UR7, UR52, 0x100, URZ ;  /* 0x0000010034077890 */ /* 0x000fe2000fffe03f */
[----:B------:R-:W-:Y:S01]  /*1a70*/  UMOV UR38, UR6 ;  /* 0x0000000600267c82 */ /* 0x000fe20008000000 */
[----:B------:R-:W-:Y:S01]  /*1a80*/  UMOV UR32, UR28 ;  /* 0x0000001c00207c82 */ /* 0x000fe20008000000 */
[----:B------:R-:W-:Y:S01]  /*1a90*/  UIADD3 UR26, UR52, 0x180, URZ ;  /* 0x00000180341a7890 */ /* 0x000fe2000fffe03f */
[----:B------:R-:W-:-:S03]  /*1aa0*/  UMOV UR24, UR28 ;  /* 0x0000001c00187c82 */ /* 0x000fc60008000000 */
[----:B------:R-:W-:Y:S01]  /*1ab0*/  UMOV UR34, UR7 ;  /* 0x0000000700227c82 */ /* 0x000fe20008000000 */
[----:B------:R-:W-:Y:S01]  /*1ac0*/  UIADD3 UR6, UR52, 0x200, URZ ;  /* 0x0000020034067890 */ /* 0x000fe2000fffe03f */
[----:B------:R-:W-:Y:S01]  /*1ad0*/  UMOV UR4, UR28 ;  /* 0x0000001c00047c82 */ /* 0x000fe20008000000 */
[----:B------:R-:W-:Y:S01]  /*1ae0*/  UMOV UR5, UR29 ;  /* 0x0000001d00057c82 */ /* 0x000fe20008000000 */
[----:B------:R-:W-:Y:S01]  /*1af0*/  UMOV UR7, 0x40000040 ;  /* 0x4000004000077882 */ /* 0x000fe20000000000 */
[----:B------:R-:W-:Y:S01]  /*1b00*/  UIADD3 UR22, UR52, 0x280, URZ ;  /* 0x0000028034167890 */ /* 0x000fe2000fffe03f */
[----:B------:R-:W-:Y:S01]  /*1b10*/  UMOV UR20, UR28 ;  /* 0x0000001c00147c82 */ /* 0x000fe20008000000 */
[----:B------:R-:W-:Y:S01]  /*1b20*/  UIADD3 UR18, UR52, 0x300, URZ ;  /* 0x0000030034127890 */ /* 0x000fe2000fffe03f */
[----:B------:R-:W-:Y:S01]  /*1b30*/  UMOV UR16, UR28 ;  /* 0x0000001c00107c82 */ /* 0x000fe20008000000 */
[----:B------:R-:W-:Y:S01]  /*1b40*/  UIADD3 UR42, UR52, 0x380, URZ ;  /* 0x00000380342a7890 */ /* 0x000fe2000fffe03f */
[----:B------:R-:W-:Y:S01]  /*1b50*/  UMOV UR40, UR28 ;  /* 0x0000001c00287c82 */ /* 0x000fe20008000000 */
[----:B------:R-:W-:Y:S01]  /*1b60*/  UMOV UR14, UR38 ;  /* 0x00000026000e7c82 */ /* 0x000fe20008000000 */
        /* <DEDUP_REMOVED lines=8> */
[----:B------:R-:W-:-:S02]  /*1bf0*/  WARPGROUP.DEPBAR.LE gsb0, 0x0 ;  /* 0x00008000000079c5 */ /* 0x000fc40000010000 */
[----:B------:R-:W-:Y:S01]  /*1c00*/  IMAD.MOV.U32 R8, RZ, RZ, R24 ;  /* 0x000000ffff087224 */ /* 0x000fe200078e0018 */
[----:B------:R-:W-:Y:S01]  /*1c10*/  MOV R5, R27 ;  /* 0x0000001b00057202 */ /* 0x000fe20000000f00 */
[----:B------:R-:W-:Y:S01]  /*1c20*/  IMAD.MOV.U32 R7, RZ, RZ, R25 ;  /* 0x000000ffff077224 */ /* 0x000fe200078e0019 */
[----:B0-----:R-:W-:Y:S01]  /*1c30*/  MOV R0, R31 ;  /* 0x0000001f00007202 */ /* 0x001fe20000000f00 */
[----:B------:R-:W-:Y:S02]  /*1c40*/  IMAD.MOV.U32 R6, RZ, RZ, R26 ;  /* 0x000000ffff067224 */ /* 0x000fe400078e001a */
[----:B------:R-:W-:Y:S01]  /*1c50*/  WARPGROUP.ARRIVE ;  /* 0x00000000000079c5 */ /* 0x000fe20000000000 */
[----:B------:R-:W-:Y:S02]  /*1c60*/  IMAD.MOV.U32 R4, RZ, RZ, R28 ;  /* 0x000000ffff047224 */ /* 0x000fe400078e001c */
[----:B-12---:R-:W-:Y:S02]  /*1c70*/  IMAD.MOV.U32 R3, RZ, RZ, R29 ;  /* 0x000000ffff037224 */ /* 0x006fe400078e001d */
[----:B------:R-:W-:Y:S01]  /*1c80*/  IMAD.MOV.U32 R2, RZ, RZ, R30 ;  /* 0x000000ffff027224 */ /* 0x000fe200078e001e */
[----:B------:R-:W-:Y:S01]  /*1c90*/  IGMMA.64x16x32.S8.S8 R20, gdesc[UR36], RZ, !UPT, gsb0 ;  /* 0x00600000241479f1 */ /* 0x000fe2000c0410ff */
[----:B------:R-:W-:Y:S01]  /*1ca0*/  UIADD3 UR38, UR52, 0x400, URZ ;  /* 0x0000040034267890 */ /* 0x000fe2000fffe03f */
[----:B------:R-:W-:Y:S01]  /*1cb0*/  UMOV UR36, UR28 ;  /* 0x0000001c00247c82 */ /* 0x000fe20008000000 */
[----:B------:R-:W-:Y:S01]  /*1cc0*/  UMOV UR37, UR29 ;  /* 0x0000001d00257c82 */ /* 0x000fe20008000000 */
[----:B------:R-:W-:Y:S01]  /*1cd0*/  UMOV UR39, 0x40000040 ;  /* 0x4000004000277882 */ /* 0x000fe20000000000 */
[----:B------:R-:W-:-:S02]  /*1ce0*/  WARPGROUP.DEPBAR.LE gsb0, 0x0 ;  /* 0x00008000000079c5 */ /* 0x000fc40000010000 */
[----:B------:R-:W-:Y:S01]  /*1cf0*/  WARPGROUP.ARRIVE ;  /* 0x00000000000079c5 */ /* 0x000fe20000000000 */
[----:B------:R-:W-:Y:S01]  /*1d00*/  IMAD.MOV.U32 R16, RZ, RZ, R20 ;  /* 0x000000ffff107224 */ /* 0x000fe200078e0014 */
[----:B------:R-:W-:Y:S01]  /*1d10*/  MOV R13, R23 ;  /* 0x00000017000d7202 */ /* 0x000fe20000000f00 */
[----:B------:R-:W-:Y:S01]  /*1d20*/  IMAD.MOV.U32 R15, RZ, RZ, R21 ;  /* 0x000000ffff0f7224 */ /* 0x000fe200078e0015 */
[----:B------:R-:W-:Y:S01]  /*1d30*/  MOV R9, R27 ;  /* 0x0000001b00097202 */ /* 0x000fe20000000f00 */
[----:B------:R-:W-:Y:S01]  /*1d40*/  IMAD.MOV.U32 R14, RZ, RZ, R22 ;  /* 0x000000ffff0e7224 */ /* 0x000fe200078e0016 */
[----:B------:R-:W-:Y:S01]  /*1d50*/  IGMMA.64x16x32.S8.S8 R28, gdesc[UR32], RZ, !UPT, gsb0 ;  /* 0x00600000201c79f1 */ /* 0x000fe2000c0410ff */
[----:B------:R-:W-:Y:S01]  /*1d60*/  UIADD3 UR34, UR52, 0x480, URZ ;  /* 0x0000048034227890 */ /* 0x000fe2000fffe03f */
[----:B------:R-:W-:Y:S01]  /*1d70*/  IMAD.MOV.U32 R12, RZ, RZ, R24 ;  /* 0x000000ffff0c7224 */ /* 0x000fe200078e0018 */
[----:B------:R-:W-:Y:S01]  /*1d80*/  UMOV UR32, UR28 ;  /* 0x0000001c00207c82 */ /* 0x000fe20008000000 */
[----:B------:R-:W-:Y:S01]  /*1d90*/  UMOV UR33, UR29 ;  /* 0x0000001d00217c82 */ /* 0x000fe20008000000 */
[----:B------:R-:W-:Y:S01]  /*1da0*/  UMOV UR35, 0x40000040 ;  /* 0x4000004000237882 */ /* 0x000fe20000000000 */
[----:B------:R-:W-:-:S02]  /*1db0*/  IMAD.MOV.U32 R10, RZ, RZ, R26 ;  /* 0x000000ffff0a7224 */ /* 0x000fc400078e001a */
[----:B------:R-:W-:Y:S01]  /*1dc0*/  IMAD.MOV.U32 R11, RZ, RZ, R25 ;  /* 0x000000ffff0b7224 */ /* 0x000fe200078e0019 */
[----:B------:R-:W-:Y:S02]  /*1dd0*/  WARPGROUP.DEPBAR.LE gsb0, 0x0 ;  /* 0x00008000000079c5 */ /* 0x000fe40000010000 */
[----:B------:R-:W-:Y:S01]  /*1de0*/  WARPGROUP.ARRIVE ;  /* 0x00000000000079c5 */ /* 0x000fe20000000000 */
[----:B------:R-:W-:Y:S01]  /*1df0*/  IMAD.MOV.U32 R18, RZ, RZ, R34 ;  /* 0x000000ffff127224 */ /* 0x000fe200078e0022 */
[----:B------:R-:W-:Y:S01]  /*1e00*/  MOV R17, R35 ;  /* 0x0000002300117202 */ /* 0x000fe20000000f00 */
[----:B------:R-:W-:Y:S01]  /*1e10*/  IMAD.MOV.U32 R20, RZ, RZ, R32 ;  /* 0x000000ffff147224 */ /* 0x000fe200078e0020 */
[----:B------:R-:W-:Y:S01]  /*1e20*/  MOV R21, R31 ;  /* 0x0000001f00157202 */ /* 0x000fe20000000f00 */
[----:B------:R-:W-:Y:S01]  /*1e30*/  IMAD.MOV.U32 R19, RZ, RZ, R33 ;  /* 0x000000ffff137224 */ /* 0x000fe200078e0021 */
[----:B------:R-:W-:Y:S01]  /*1e40*/  IGMMA.64x16x32.S8.S8 R208, gdesc[UR24], RZ, !UPT, gsb0 ;  /* 0x0060000018d079f1 */ /* 0x000fe2000c0410ff */
[----:B------:R-:W-:Y:S01]  /*1e50*/  UMOV UR24, UR28 ;  /* 0x0000001c00187c82 */ /* 0x000fe20008000000 */
[----:B------:R-:W-:Y:S01]  /*1e60*/  UMOV UR28, UR50 ;  /* 0x00000032001c7c82 */ /* 0x000fe20008000000 */
        /* <DEDUP_REMOVED lines=9> */
[----:B------:R0:W-:Y:S04]  /*1f00*/  STL.64 [R1+0x258], R214 ;  /* 0x000258d601007387 */ /* 0x0001e80000100a00 */
[----:B------:R1:W-:Y:S01]  /*1f10*/  STL.64 [R1+0x250], R212 ;  /* 0x000250d401007387 */ /* 0x0003e20000100a00 */
[----:B------:R-:W-:Y:S01]  /*1f20*/  IGMMA.64x16x32.S8.S8 R192, gdesc[UR4], RZ, !UPT, gsb0 ;  /* 0x0060000004c079f1 */ /* 0x000fe2000c0410ff */
[----:B------:R-:W-:Y:S01]  /*1f30*/  UMOV UR4, UR10 ;  /* 0x0000000a00047c82 */ /* 0x000fe20008000000 */
[----:B------:R-:W-:Y:S01]  /*1f40*/  UIADD3 UR10, UR52, 0x680, URZ ;  /* 0x00000680340a7890 */ /* 0x000fe2000fffe03f */
[----:B------:R2:W-:Y:S01]  /*1f50*/  STL.64 [R1+0x248], R210 ;  /* 0x000248d201007387 */ /* 0x0005e20000100a00 */
[----:B------:R-:W-:Y:S01]  /*1f60*/  UMOV UR5, 0x40000040 ;  /* 0x4000004000057882 */ /* 0x000fe20000000000 */
[----:B0-----:R-:W-:Y:S01]  /*1f70*/  IMAD.MOV.U32 R214, RZ, RZ, R18 ;  /* 0x000000ffffd67224 */ /* 0x001fe200078e0012 */
[----:B------:R-:W-:Y:S01]  /*1f80*/  MOV R215, R17 ;  /* 0x0000001100d77202 */ /* 0x000fe20000000f00 */
[----:B------:R0:W-:Y:S01]  /*1f90*/  STL.64 [R1+0x240], R208 ;  /* 0x000240d001007387 */ /* 0x0001e20000100a00 */
[----:B-1----:R-:W-:-:S02]  /*1fa0*/  IMAD.MOV.U32 R212, RZ, RZ, R20 ;  /* 0x000000ffffd47224 */ /* 0x002fc400078e0014 */
[----:B------:R-:W-:Y:S01]  /*1fb0*/  IMAD.MOV.U32 R213, RZ, RZ, R19 ;  /* 0x000000ffffd57224 */ /* 0x000fe200078e0013 */
[----:B------:R1:W-:Y:S01]  /*1fc0*/  STL.64 [R1+0x278], R214 ;  /* 0x000278d601007387 */ /* 0x0003e20000100a00 */
[----:B--2---:R-:W-:Y:S01]  /*1fd0*/  IMAD.MOV.U32 R210, RZ, RZ, R22 ;  /* 0x000000ffffd27224 */ /* 0x004fe200078e0016 */
[----:B------:R-:W-:Y:S02]  /*1fe0*/  MOV R211, R21 ;  /* 0x0000001500d37202 */ /* 0x000fe40000000f00 */
[----:B------:R2:W-:Y:S01]  /*1ff0*/  STL.64 [R1+0x270], R212 ;  /* 0x000270d401007387 */ /* 0x0005e20000100a00 */
[----:B0-----:R-:W-:-:S03]  /*2000*/  IMAD.MOV.U32 R208, RZ, RZ, R24 ;  /* 0x000000ffffd07224 */ /* 0x001fc600078e0018 */
[----:B------:R0:W-:Y:S01]  /*2010*/  STL.64 [R1+0x268], R210 ;  /* 0x000268d201007387 */ /* 0x0001e20000100a00 */
[----:B------:R-:W-:Y:S02]  /*2020*/  IMAD.MOV.U32 R209, RZ, RZ, R23 ;  /* 0x000000ffffd17224 */ /* 0x000fe400078e0017 */
[----:B-1----:R-:W-:Y:S01]  /*2030*/  IMAD.MOV.U32 R214, RZ, RZ, R10 ;  /* 0x000000ffffd67224 */ /* 0x002fe200078e000a */
[----:B------:R-:W-:Y:S02]  /*2040*/  MOV R215, R9 ;  /* 0x0000000900d77202 */ /* 0x000fe40000000f00 */
[----:B------:R1:W-:Y:S01]  /*2050*/  STL.64 [R1+0x260], R208 ;  /* 0x000260d001007387 */ /* 0x0003e20000100a00 */
[----:B--2---:R-:W-:Y:S02]  /*2060*/  IMAD.MOV.U32 R212, RZ, RZ, R12 ;  /* 0x000000ffffd47224 */ /* 0x004fe400078e000c */
[----:B------:R-:W-:Y:S01]  /*2070*/  IMAD.MOV.U32 R213, RZ, RZ, R11 ;  /* 0x000000ffffd57224 */ /* 0x000fe200078e000b */
[----:B------:R2:W-:Y:S01]  /*2080*/  STL.64 [R1+0x298], R214 ;  /* 0x000298d601007387 */ /* 0x0005e20000100a00 */
[----:B0-----:R-:W-:Y:S01]  /*2090*/  IMAD.MOV.U32 R210, RZ, RZ, R14 ;  /* 0x000000ffffd27224 */ /* 0x001fe200078e000e */
[----:B------:R-:W-:-:S02]  /*20a0*/  MOV R211, R13 ;  /* 0x0000000d00d37202 */ /* 0x000fc40000000f00 */
[----:B------:R0:W-:Y:S01]  /*20b0*/  STL.64 [R1+0x290], R212 ;  /* 0x000290d401007387 */ /* 0x0001e20000100a00 */
[----:B-1----:R-:W-:-:S03]  /*20c0*/  IMAD.MOV.U32 R208, RZ, RZ, R16 ;  /* 0x000000ffffd07224 */ /* 0x002fc600078e0010 */
[----:B------:R1:W-:Y:S01]  /*20d0*/  STL.64 [R1+0x288], R210 ;  /* 0x000288d201007387 */ /* 0x0003e20000100a00 */
[----:B------:R-:W-:Y:S02]  /*20e0*/  IMAD.MOV.U32 R209, RZ, RZ, R15 ;  /* 0x000000ffffd17224 */ /* 0x000fe400078e000f */
[----:B--2---:R-:W-:Y:S01]  /*20f0*/  IMAD.MOV.U32 R214, RZ, RZ, R2 ;  /* 0x000000ffffd67224 */ /* 0x004fe200078e0002 */
[----:B------:R-:W-:Y:S01]  /*2100*/  MOV R2, UR27 ;  /* 0x0000001b00027c02 */ /* 0x000fe20008000f00 */
[----:B------:R-:W-:Y:S01]  /*2110*/  UMOV UR27, 0x40000040 ;  /* 0x40000040001b7882 */ /* 0x000fe20000000000 */
[----:B------:R2:W-:Y:S01]  /*2120*/  STL.64 [R1+0x280], R208 ;  /* 0x000280d001007387 */ /* 0x0005e20000100a00 */
[----:B0-----:R-:W-:Y:S01]  /*2130*/  IMAD.MOV.U32 R213, RZ, RZ, R3 ;  /* 0x000000ffffd57224 */ /* 0x001fe200078e0003 */
[----:B------:R-:W-:Y:S01]  /*2140*/  MOV R3, UR26 ;  /* 0x0000001a00037c02 */ /* 0x000fe20008000f00 */
[----:B------:R-:W-:Y:S01]  /*2150*/  IMAD.MOV.U32 R212, RZ, RZ, R4 ;  /* 0x000000ffffd47224 */ /* 0x000fe200078e0004 */
[----:B------:R-:W-:-:S02]  /*2160*/  WARPGROUP.DEPBAR.LE gsb0, 0x0 ;  /* 0x00008000000079c5 */ /* 0x000fc40000010000 */
[----:B------:R-:W-:Y:S01]  /*2170*/  WARPGROUP.ARRIVE ;  /* 0x00000000000079c5 */ /* 0x000fe20000000000 */
[----:B-1----:R-:W-:Y:S01]  /*2180*/  IMAD.MOV.U32 R210, RZ, RZ, R6 ;  /* 0x000000ffffd27224 */ /* 0x002fe200078e0006 */
[----:B------:R-:W-:Y:S02]  /*2190*/  MOV R211, R5 ;  /* 0x0000000500d37202 */ /* 0x000fe40000000f00 */
[----:B------:R-:W-:Y:S02]  /*21a0*/  MOV R215, R0 ;  /* 0x0000000000d77202 */ /* 0x000fe40000000f00 */
[----:B------:R-:W-:Y:S01]  /*21b0*/  IGMMA.64x16x32.S8.S8 R176, gdesc[UR20], RZ, !UPT, gsb0 ;  /* 0x0060000014b079f1 */ /* 0x000fe2000c0410ff */
[----:B------:R-:W-:Y:S01]  /*21c0*/  UMOV UR20, UR12 ;  /* 0x0000000c00147c82 */ /* 0x000fe20008000000 */
[----:B------:R-:W-:Y:S01]  /*21d0*/  UMOV UR21, UR13 ;  /* 0x0000000d00157c82 */ /* 0x000fe20008000000 */
[----:B--2---:R-:W-:Y:S01]  /*21e0*/  IMAD.MOV.U32 R209, RZ, RZ, R7 ;  /* 0x000000ffffd17224 */ /* 0x004fe200078e0007 */
[----:B------:R-:W-:Y:S01]  /*21f0*/  STL.64 [R1+0x2b8], R214 ;  /* 0x0002b8d601007387 */ /* 0x000fe20000100a00 */
[----:B------:R-:W-:-:S03]  /*2200*/  IMAD.MOV.U32 R208, RZ, RZ, R8 ;  /* 0x000000ffffd07224 */ /* 0x000fc600078e0008 */
[----:B------:R-:W-:Y:S04]  /*2210*/  STL.64 [R1+0x2b0], R212 ;  /* 0x0002b0d401007387 */ /* 0x000fe80000100a00 */
[----:B------:R-:W-:Y:S04]  /*2220*/  STL.64 [R1+0x2a8], R210 ;  /* 0x0002a8d201007387 */ /* 0x000fe80000100a00 */
[----:B------:R0:W-:Y:S01]  /*2230*/  STL.64 [R1+0x2a0], R208 ;  /* 0x0002a0d001007387 */ /* 0x0001e20000100a00 */
[----:B------:R-:W-:Y:S02]  /*2240*/  WARPGROUP.DEPBAR.LE gsb0, 0x0 ;  /* 0x00008000000079c5 */ /* 0x000fe40000010000 */
[----:B------:R-:W-:-:S06]  /*2250*/  WARPGROUP.ARRIVE ;  /* 0x00000000000079c5 */ /* 0x000fcc0000000000 */
[----:B------:R-:W-:Y:S01]  /*2260*/  IGMMA.64x16x32.S8.S8 R160, gdesc[UR16], RZ, !UPT, gsb0 ;  /* 0x0060000010a079f1 */ /* 0x000fe2000c0410ff */
[----:B------:R-:W-:Y:S01]  /*2270*/  UMOV UR16, UR12 ;  /* 0x0000000c00107c82 */ /* 0x000fe20008000000 */
[----:B------:R-:W-:Y:S01]  /*2280*/  UMOV UR17, UR13 ;  /* 0x0000000d00117c82 */ /* 0x000fe20008000000 */
        /* <DEDUP_REMOVED lines=19> */
[----:B------:R-:W-:Y:S01]  /*23c0*/  UIADD3 UR14, UR52, 0x700, URZ ;  /* 0x00000700340e7890 */ /* 0x000fe2000fffe03f */
[----:B------:R-:W-:Y:S01]  /*23d0*/  UMOV UR45, UR15 ;  /* 0x0000000f002d7c82 */ /* 0x000fe20008000000 */
[----:B------:R-:W-:-:S05]  /*23e0*/  UMOV UR15, UR27 ;  /* 0x0000001b000f7c82 */ /* 0x000fca0008000000 */
[----:B------:R-:W-:Y:S02]  /*23f0*/  UMOV UR26, UR14 ;  /* 0x0000000e001a7c82 */ /* 0x000fe40008000000 */
        /* <DEDUP_REMOVED lines=21> */
[----:B------:R-:W-:Y:S02]  /*2550*/  R2UR UR27, R2 ;  /* 0x00000000021b72ca */ /* 0x000fe400000e0000 */
[----:B------:R-:W-:Y:S01]  /*2560*/  R2UR UR26, R3 ;  /* 0x00000000031a72ca */ /* 0x000fe200000e0000 */
[----:B------:R-:W-:Y:S02]  /*2570*/  WARPGROUP.DEPBAR.LE gsb0, 0x0 ;  /* 0x00008000000079c5 */ /* 0x000fe40000010000 */
[----:B------:R-:W-:-:S06]  /*2580*/  WARPGROUP.ARRIVE ;  /* 0x00000000000079c5 */ /* 0x000fcc0000000000 */
[----:B------:R-:W-:Y:S01]  /*2590*/  IGMMA.64x16x32.S8.S8 R24, gdesc[UR12], RZ, !UPT, gsb0 ;  /* 0x006000000c1879f1 */ /* 0x000fe2000c0410ff */
[----:B------:R-:W-:Y:S01]  /*25a0*/  UMOV UR14, UR10 ;  /* 0x0000000a000e7c82 */ /* 0x000fe20008000000 */
[----:B------:R-:W-:Y:S01]  /*25b0*/  UMOV UR15, UR11 ;  /* 0x0000000b000f7c82 */ /* 0x000fe20008000000 */
        /* <DEDUP_REMOVED lines=12> */
[----:B------:R-:W-:Y:S01]  /*2680*/  UMOV UR50, UR20 ;  /* 0x0000001400327c82 */ /* 0x000fe20008000000 */
[----:B------:R-:W-:Y:S01]  /*2690*/  UMOV UR51, UR21 ;  /* 0x0000001500337c82 */ /* 0x000fe20008000000 */
[----:B------:R-:W-:Y:S01]  /*26a0*/  MOV R7, UR49 ;  /* 0x0000003100077c02 */ /* 0x000fe20008000f00 */
[----:B------:R-:W-:Y:S01]  /*26b0*/  UMOV UR49, UR51 ;  /* 0x0000003300317c82 */ /* 0x000fe20008000000 */
[----:B------:R-:W-:Y:S01]  /*26c0*/  MOV R6, UR48 ;  /* 0x0000003000067c02 */ /* 0x000fe20008000f00 */
[----:B------:R-:W-:Y:S01]  /*26d0*/  UMOV UR48, UR50 ;  /* 0x0000003200307c82 */ /* 0x000fe20008000000 */
[----:B------:R-:W-:Y:S01]  /*26e0*/  UMOV UR50, UR6 ;  /* 0x0000000600327c82 */ /* 0x000fe20008000000 */
[----:B------:R-:W-:Y:S01]  /*26f0*/  UMOV UR51, UR7 ;  /* 0x0000000700337c82 */ /* 0x000fe20008000000 */
[----:B------:R-:W-:Y:S01]  /*2700*/  UMOV UR20, UR12 ;  /* 0x0000000c00147c82 */ /* 0x000fe20008000000 */
[----:B------:R-:W-:Y:S01]  /*2710*/  UMOV UR21, UR13 ;  /* 0x0000000d00157c82 */ /* 0x000fe20008000000 */
[----:B------:R-:W-:Y:S01]  /*2720*/  UMOV UR7, 0x40000040 ;  /* 0x4000004000077882 */ /* 0x000fe20000000000 */
[----:B------:R-:W-:-:S02]  /*2730*/  WARPGROUP.DEPBAR.LE gsb0, 0x0 ;  /* 0x00008000000079c5 */ /* 0x000fc40000010000 */
[----:B------:R-:W-:-:S06]  /*2740*/  WARPGROUP.ARRIVE ;  /* 0x00000000000079c5 */ /* 0x000fcc0000000000 */
[----:B------:R-:W-:Y:S01]  /*2750*/  IGMMA.64x16x32.S8.S8 R72, gdesc[UR56], RZ, !UPT, gsb0 ;  /* 0x00600000384879f1 */ /* 0x000fe2000c0410ff */
[----:B------:R-:W-:Y:S01]  /*2760*/  UMOV UR58, UR44 ;  /* 0x0000002c003a7c82 */ /* 0x000fe20008000000 */
[----:B------:R-:W-:Y:S01]  /*2770*/  UMOV UR59, UR45 ;  /* 0x0000002d003b7c82 */ /* 0x000fe20008000000 */
        /* <DEDUP_REMOVED lines=8> */
[----:B------:R-:W-:Y:S01]  /*2800*/  MOV R3, UR45 ;  /* 0x0000002d00037c02 */ /* 0x000fe20008000f00 */
[----:B------:R-:W-:Y:S01]  /*2810*/  UMOV UR45, UR15 ;  /* 0x0000000f002d7c82 */ /* 0x000fe20008000000 */
[----:B------:R-:W-:Y:S01]  /*2820*/  MOV R2, UR44 ;  /* 0x0000002c00027c02 */ /* 0x000fe20008000f00 */
        /* <DEDUP_REMOVED lines=9> */
[----:B------:R-:W-:Y:S01]  /*28c0*/  UIADD3 UR14, UR52, 0x82, URZ ;  /* 0x00000082340e7890 */ /* 0x000fe2000fffe03f */
[----:B------:R-:W-:Y:S01]  /*28d0*/  UMOV UR12, UR4 ;  /* 0x00000004000c7c82 */ /* 0x000fe20008000000 */
[----:B------:R-:W-:Y:S01]  /*28e0*/  UMOV UR13, UR5 ;  /* 0x00000005000d7c82 */ /* 0x000fe20008000000 */
[----:B------:R-:W-:-:S02]  /*28f0*/  WARPGROUP.DEPBAR.LE gsb0, 0x0 ;  /* 0x00008000000079c5 */ /* 0x000fc40000010000 */
[----:B------:R-:W-:Y:S01]  /*2900*/  WARPGROUP.ARRIVE ;  /* 0x00000000000079c5 */ /* 0x000fe20000000000 */
[----:B------:R-:W-:Y:S01]  /*2910*/  UMOV UR15, 0x40000040 ;  /* 0x40000040000f7882 */ /* 0x000fe20000000000 */
[----:B------:R-:W-:Y:S01]  /*2920*/  UMOV UR20, UR4 ;  /* 0x0000000400147c82 */ /* 0x000fe20008000000 */
[----:B------:R-:W-:Y:S01]  /*2930*/  UMOV UR21, UR5 ;  /* 0x0000000500157c82 */ /* 0x000fe20008000000 */
[----:B------:R-:W-:Y:S01]  /*2940*/  UMOV UR28, UR4 ;  /* 0x00000004001c7c82 */ /* 0x000fe20008000000 */
[----:B------:R-:W-:Y:S01]  /*2950*/  UMOV UR29, UR5 ;  /* 0x00000005001d7c82 */ /* 0x000fe20008000000 */
[----:B------:R-:W-:Y:S01]  /*2960*/  IGMMA.64x16x32.S8.S8 R88, gdesc[UR8], RZ, !UPT, gsb0 ;  /* 0x00600000085879f1 */ /* 0x000fe2000c0410ff */
[----:B------:R-:W-:Y:S02]  /*2970*/  UIADD3 UR11, UR52, 0x2, URZ ;  /* 0x00000002340b7890 */ /* 0x000fe4000fffe03f */
[----:B------:R-:W-:Y:S01]  /*2980*/  UIADD3 UR10, UR52, 0x102, URZ ;  /* 0x00000102340a7890 */ /* 0x000fe2000fffe03f */
[----:B------:R-:W-:Y:S01]  /*2990*/  UMOV UR8, UR4 ;  /* 0x0000000400087c82 */ /* 0x000fe20008000000 */
[----:B------:R-:W-:-:S03]  /*29a0*/  UMOV UR9, UR5 ;  /* 0x0000000500097c82 */ /* 0x000fc60008000000 */
        /* <DEDUP_REMOVED lines=9> */
[----:B------:R-:W-:Y:S01]  /*2a40*/  WARPGROUP.ARRIVE ;  /* 0x00000000000079c5 */ /* 0x000fe20000000000 */
[----:B------:R-:W-:Y:S01]  /*2a50*/  UMOV UR16, UR4 ;  /* 0x0000000400107c82 */ /* 0x000fe20008000000 */
[----:B------:R-:W-:-:S04]  /*2a60*/  UMOV UR17, UR5 ;  /* 0x0000000500117c82 */ /* 0x000fc80008000000 */
[----:B------:R-:W-:Y:S01]  /*2a70*/  IGMMA.64x16x32.S8.S8 R120, gdesc[UR36], RZ, !UPT, gsb0 ;  /* 0x00600000247879f1 */ /* 0x000fe2000c0410ff */
[----:B------:R-:W-:Y:S01]  /*2a80*/  UIADD3 UR18, UR52, 0x282, URZ ;  /* 0x0000028234127890 */ /* 0x000fe2000fffe03f */
[----:B------:R-:W-:Y:S01]  /*2a90*/  UMOV UR19, 0x40000040 ;  /* 0x4000004000137882 */ /* 0x000fe20000000000 */
        /* <DEDUP_REMOVED lines=21> */
[----:B------:R-:W-:Y:S01]  /*2bf0*/  UIADD3 UR34, UR52, 0x502, URZ ;  /* 0x0000050234227890 */ /* 0x000fe2000fffe03f */
[----:B------:R-:W-:Y:S01]  /*2c00*/  UMOV UR35, 0x40000040 ;  /* 0x4000004000237882 */ /* 0x000fe20000000000 */
[----:B------:R-:W-:Y:S01]  /*2c10*/  UIADD3 UR38, UR52, 0x582, URZ ;  /* 0x0000058234267890 */ /* 0x000fe2000fffe03f */
[----:B------:R-:W-:Y:S01]  /*2c20*/  UMOV UR39, 0x40000040 ;  /* 0x4000004000277882 */ /* 0x000fe20000000000 */
[----:B------:R-:W-:Y:S01]  /*2c30*/  UMOV UR40, UR4 ;  /* 0x0000000400287c82 */ /* 0x000fe20008000000 */
[----:B------:R-:W-:Y:S01]  /*2c40*/  UMOV UR41, UR5 ;  /* 0x0000000500297c82 */ /* 0x000fe20008000000 */
[----:B------:R-:W-:Y:S02]  /*2c50*/  WARPGROUP.DEPBAR.LE gsb0, 0x0 ;  /* 0x00008000000079c5 */ /* 0x000fe40000010000 */
[----:B------:R-:W-:-:S06]  /*2c60*/  WARPGROUP.ARRIVE ;  /* 0x00000000000079c5 */ /* 0x000fcc0000000000 */
[----:B------:R-:W-:Y:S01]  /*2c70*/  IGMMA.64x16x32.S8.S8 R184, gdesc[UR48], RZ, !UPT, gsb0 ;  /* 0x0060000030b879f1 */ /* 0x000fe2000c0410ff */
[----:B------:R-:W-:Y:S01]  /*2c80*/  R2UR UR49, R7 ;  /* 0x00000000073172ca */ /* 0x000fe200000e0000 */
[----:B------:R-:W-:Y:S01]  /*2c90*/  UMOV UR50, UR30 ;  /* 0x0000001e00327c82 */ /* 0x000fe20008000000 */
[----:B------:R-:W-:Y:S01]  /*2ca0*/  R2UR UR48, R6 ;  /* 0x00000000063072ca */ /* 0x000fe200000e0000 */
[----:B------:R-:W-:Y:S01]  /*2cb0*/  UMOV UR51, UR31 ;  /* 0x0000001f00337c82 */ /* 0x000fe20008000000 */
[----:B------:R-:W-:Y:S02]  /*2cc0*/  WARPGROUP.DEPBAR.LE gsb0, 0x0 ;  /* 0x00008000000079c5 */ /* 0x000fe40000010000 */
[----:B------:R-:W-:-:S06]  /*2cd0*/  WARPGROUP.ARRIVE ;  /* 0x00000000000079c5 */ /* 0x000fcc0000000000 */
[----:B------:R-:W-:Y:S01]  /*2ce0*/  IGMMA.64x16x32.S8.S8 R200, gdesc[UR44], RZ, !UPT, gsb0 ;  /* 0x006000002cc879f1 */ /* 0x000fe2000c0410ff */
[----:B------:R-:W-:Y:S02]  /*2cf0*/  R2UR UR47, R8 ;  /* 0x00000000082f72ca */ /* 0x000fe400000e0000 */
[----:B------:R-:W-:Y:S02]  /*2d00*/  R2UR UR46, R5 ;  /* 0x00000000052e72ca */ /* 0x000fe400000e0000 */
[----:B------:R-:W-:Y:S02]  /*2d10*/  R2UR UR45, R3 ;  /* 0x00000000032d72ca */ /* 0x000fe400000e0000 */
[----:B------:R-:W-:Y:S01]  /*2d20*/  R2UR UR44, R2 ;  /* 0x00000000022c72ca */ /* 0x000fe200000e0000 */
[----:B------:R-:W-:Y:S02]  /*2d30*/  WARPGROUP.DEPBAR.LE gsb0, 0x0 ;  /* 0x00008000000079c5 */ /* 0x000fe40000010000 */
[----:B------:R-:W-:-:S06]  /*2d40*/  WARPGROUP.ARRIVE ;  /* 0x00000000000079c5 */ /* 0x000fcc0000000000 */
[----:B------:R-:W-:Y:S01]  /*2d50*/  IGMMA.64x16x32.S8.S8 R216, gdesc[UR56], RZ, !UPT, gsb0 ;  /* 0x0060000038d879f1 */ /* 0x000fe2000c0410ff */
[----:B------:R-:W-:Y:S02]  /*2d60*/  R2UR UR57, R10 ;  /* 0x000000000a3972ca */ /* 0x000fe400000e0000 */
[----:B------:R-:W-:Y:S01]  /*2d70*/  R2UR UR56, R9 ;  /* 0x00000000093872ca */ /* 0x000fe200000e0000 */
[----:B------:R-:W-:Y:S02]  /*2d80*/  WARPGROUP.DEPBAR.LE gsb0, 0x0 ;  /* 0x00008000000079c5 */ /* 0x000fe40000010000 */
[----:B------:R-:W-:-:S06]  /*2d90*/  WARPGROUP.ARRIVE ;  /* 0x00000000000079c5 */ /* 0x000fcc0000000000 */
[----:B------:R-:W-:Y:S03]  /*2da0*/  IGMMA.64x16x32.S8.S8 R12, gdesc[UR44], RZ, !UPT, gsb0 ;  /* 0x006000002c0c79f1 */ /* 0x000fe6000c0410ff */
[----:B------:R-:W-:Y:S02]  /*2db0*/  WARPGROUP.DEPBAR.LE gsb0, 0x0 ;  /* 0x00008000000079c5 */ /* 0x000fe40000010000 */
[----:B0-----:R-:W-:-:S06]  /*2dc0*/  WARPGROUP.ARRIVE ;  /* 0x00000000000079c5 */ /* 0x001fcc0000000000 */
[----:B------:R-:W-:Y:S03]  /*2dd0*/  IGMMA.64x16x32.S8.S8 R208, gdesc[UR48], RZ, !UPT, gsb0 ;  /* 0x0060000030d079f1 */ /* 0x000fe6000c0410ff */
[----:B------:R-:W-:Y:S02]  /*2de0*/  WARPGROUP.DEPBAR.LE gsb0, 0x0 ;  /* 0x00008000000079c5 */ /* 0x000fe40000010000 */
[----:B------:R-:W-:Y:S01]  /*2df0*/  IMAD.MOV.U32 R2, RZ, RZ, R214 ;  /* 0x000000ffff027224 */ /* 0x000fe200078e00d6 */
[----:B------:R-:W-:Y:S01]  /*2e00*/  MOV R0, R215 ;  /* 0x000000d700007202 */ /* 0x000fe20000000f00 */
[----:B------:R-:W-:Y:S01]  /*2e10*/  IMAD.MOV.U32 R4, RZ, RZ, R212 ;  /* 0x000000ffff047224 */ /* 0x000fe200078e00d4 */
[----:B------:R-:W2:Y:S01]  /*2e20*/  LDL.LU.64 R214, [R1+0x2b8] ;  /* 0x0002b80001d67983 */ /* 0x000ea20000300a00 */
[----:B------:R-:W-:Y:S01]  /*2e30*/  IMAD.MOV.U32 R3, RZ, RZ, R213 ;  /* 0x000000ffff037224 */ /* 0x000fe200078e00d5 */
[----:B------:R-:W-:Y:S01]  /*2e40*/  MOV R5, R211 ;  /* 0x000000d300057202 */ /* 0x000fe20000000f00 */
[----:B------:R-:W-:Y:S01]  /*2e50*/  IMAD.MOV.U32 R6, RZ, RZ, R210 ;  /* 0x000000ffff067224 */ /* 0x000fe200078e00d2 */
[----:B------:R-:W2:Y:S01]  /*2e60*/  LDL.LU.64 R212, [R1+0x2b0] ;  /* 0x0002b00001d47983 */ /* 0x000ea20000300a00 */
[----:B------:R-:W-:-:S02]  /*2e70*/  IMAD.MOV.U32 R8, RZ, RZ, R208 ;  /* 0x000000ffff087224 */ /* 0x000fc400078e00d0 */
[----:B------:R-:W-:Y:S01]  /*2e80*/  IMAD.MOV.U32 R7, RZ, RZ, R209 ;  /* 0x000000ffff077224 */ /* 0x000fe200078e00d1 */
[----:B------:R-:W2:Y:S04]  /*2e90*/  LDL.LU.64 R210, [R1+0x2a8] ;  /* 0x0002a80001d27983 */ /* 0x000ea80000300a00 */
[----:B------:R-:W2:Y:S02]  /*2ea0*/  LDL.LU.64 R208, [R1+0x2a0] ;  /* 0x0002a00001d07983 */ /* 0x000ea40000300a00 */
[----:B--2---:R-:W-:-:S06]  /*2eb0*/  WARPGROUP.ARRIVE ;  /* 0x00000000000079c5 */ /* 0x004fcc0000000000 */
[----:B------:R-:W-:Y:S03]  /*2ec0*/  IGMMA.64x16x32.S8.S8 R208, gdesc[UR4], R208, gsb0 ;  /* 0x0060000004d079f1 */ /* 0x000fe600080410d0 */
[----:B------:R-:W-:Y:S02]  /*2ed0*/  WARPGROUP.DEPBAR.LE gsb0, 0x0 ;  /* 0x00008000000079c5 */ /* 0x000fe40000010000 */
[----:B------:R-:W-:Y:S04]  /*2ee0*/  STL.64 [R1+0x80], R208 ;  /* 0x000080d001007387 */ /* 0x000fe80000100a00 */
[----:B------:R-:W-:Y:S04]  /*2ef0*/  STL.64 [R1+0x88], R210 ;  /* 0x000088d201007387 */ /* 0x000fe80000100a00 */
[----:B------:R-:W-:Y:S04]  /*2f00*/  STL.64 [R1+0x90], R212 ;  /* 0x000090d401007387 */ /* 0x000fe80000100a00 */
[----:B------:R0:W-:Y:S04]  /*2f10*/  STL.64 [R1+0x98], R214 ;  /* 0x000098d601007387 */ /* 0x0001e80000100a00 */
[----:B0-----:R-:W2:Y:S04]  /*2f20*/  LDL.LU.64 R214, [R1+0x298] ;  /* 0x0002980001d67983 */ /* 0x001ea80000300a00 */
[----:B------:R-:W2:Y:S04]  /*2f30*/  LDL.LU.64 R212, [R1+0x290] ;  /* 0x0002900001d47983 */ /* 0x000ea80000300a00 */
[----:B------:R-:W2:Y:S04]  /*2f40*/  LDL.LU.64 R210, [R1+0x288] ;  /* 0x0002880001d27983 */ /* 0x000ea80000300a00 */
[----:B------:R-:W2:Y:S01]  /*2f50*/  LDL.LU.64 R208, [R1+0x280] ;  /* 0x0002800001d07983 */ /* 0x000ea20000300a00 */
[----:B------:R-:W-:Y:S01]  /*2f60*/  UMOV UR48, UR4 ;  /* 0x0000000400307c82 */ /* 0x000fe20008000000 */
[----:B------:R-:W-:Y:S01]  /*2f70*/  UMOV UR49, UR5 ;  /* 0x0000000500317c82 */ /* 0x000fe20008000000 */
[----:B------:R-:W-:Y:S01]  /*2f80*/  UMOV UR50, UR14 ;  /* 0x0000000e00327c82 */ /* 0x000fe20008000000 */
[----:B------:R-:W-:Y:S01]  /*2f90*/  UMOV UR51, 0x40000040 ;  /* 0x4000004000337882 */ /* 0x000fe20000000000 */
        /* <DEDUP_REMOVED lines=18> */
[----:B------:R-:W-:Y:S04]  /*30c0*/  STL.64 [R1], R208 ;  /* 0x000000d001007387 */ /* 0x000fe80000100a00 */
[----:B------:R-:W-:Y:S04]  /*30d0*/  STL.64 [R1+0x8], R210 ;  /* 0x000008d201007387 */ /* 0x000fe80000100a00 */
[----:B------:R-:W-:Y:S04]  /*30e0*/  STL.64 [R1+0x10], R212 ;  /* 0x000010d401007387 */ /* 0x000fe80000100a00 */
[----:B------:R0:W-:Y:S04]  /*30f0*/  STL.64 [R1+0x18], R214 ;  /* 0x000018d601007387 */ /* 0x0001e80000100a00 */
[----:B0-----:R-:W2:Y:S04]  /*3100*/  LDL.LU.64 R214, [R1+0x258] ;  /* 0x0002580001d67983 */ /* 0x001ea80000300a00 */
[----:B------:R-:W2:Y:S04]  /*3110*/  LDL.LU.64 R212, [R1+0x250] ;  /* 0x0002500001d47983 */ /* 0x000ea80000300a00 */
[----:B------:R-:W2:Y:S04]  /*3120*/  LDL.LU.64 R210, [R1+0x248] ;  /* 0x0002480001d27983 */ /* 0x000ea80000300a00 */
[----:B------:R-:W2:Y:S01]  /*3130*/  LDL.LU.64 R208, [R1+0x240] ;  /* 0x0002400001d07983 */ /* 0x000ea20000300a00 */
[----:B------:R-:W-:Y:S01]  /*3140*/  UIADD3 UR58, UR52, 0x182, URZ ;  /* 0x00000182343a7890 */ /* 0x000fe2000fffe03f */
[----:B------:R-:W-:Y:S01]  /*3150*/  UMOV UR59, 0x40000040 ;  /* 0x40000040003b7882 */ /* 0x000fe20000000000 */
[----:B------:R-:W-:Y:S01]  /*3160*/  UIADD3 UR14, UR52, 0x202, URZ ;  /* 0x00000202340e7890 */ /* 0x000fe2000fffe03f */
[----:B------:R-:W-:Y:S01]  /*3170*/  UMOV UR10, UR46 ;  /* 0x0000002e000a7c82 */ /* 0x000fe20008000000 */
[----:B------:R-:W-:Y:S01]  /*3180*/  UMOV UR11, UR47 ;  /* 0x0000002f000b7c82 */ /* 0x000fe20008000000 */
[----:B------:R-:W-:Y:S01]  /*3190*/  UMOV UR26, UR50 ;  /* 0x00000032001a7c82 */ /* 0x000fe20008000000 */
[----:B--2---:R-:W-:-:S06]  /*31a0*/  WARPGROUP.ARRIVE ;  /* 0x00000000000079c5 */ /* 0x004fcc0000000000 */
[----:B------:R-:W-:Y:S01]  /*31b0*/  IGMMA.64x16x32.S8.S8 R208, gdesc[UR56], R208, gsb0 ;  /* 0x0060000038d079f1 */ /* 0x000fe200080410d0 */
[----:B------:R-:W-:Y:S01]  /*31c0*/  UMOV UR56, UR10 ;  /* 0x0000000a00387c82 */ /* 0x000fe20008000000 */
[----:B------:R-:W-:Y:S01]  /*31d0*/  UMOV UR57, UR11 ;  /* 0x0000000b00397c82 */ /* 0x000fe20008000000 */
[----:B------:R-:W-:Y:S01]  /*31e0*/  UMOV UR10, UR14 ;  /* 0x0000000e000a7c82 */ /* 0x000fe20008000000 */
[----:B------:R-:W-:Y:S01]  /*31f0*/  UMOV UR11, 0x40000040 ;  /* 0x40000040000b7882 */ /* 0x000fe20000000000 */
[----:B------:R-:W-:Y:S02]  /*3200*/  WARPGROUP.DEPBAR.LE gsb0, 0x0 ;  /* 0x00008000000079c5 */ /* 0x000fe40000010000 */
[----:B------:R-:W-:-:S06]  /*3210*/  WARPGROUP.ARRIVE ;  /* 0x00000000000079c5 */ /* 0x000fcc0000000000 */
[----:B------:R-:W-:Y:S01]  /*3220*/  IGMMA.64x16x32.S8.S8 R192, gdesc[UR8], R192, gsb0 ;  /* 0x0060000008c079f1 */ /* 0x000fe200080410c0 */
[----:B------:R-:W-:Y:S02]  /*3230*/  UMOV UR14, UR18 ;  /* 0x00000012000e7c82 */ /* 0x000fe40008000000 */
[----:B------:R-:W-:Y:S02]  /*3240*/  WARPGROUP.DEPBAR.LE gsb0, 0x0 ;  /* 0x00008000000079c5 */ /* 0x000fe40000010000 */
[----:B------:R-:W-:-:S06]  /*3250*/  WARPGROUP.ARRIVE ;  /* 0x00000000000079c5 */ /* 0x000fcc0000000000 */
[----:B------:R-:W-:Y:S01]  /*3260*/  IGMMA.64x16x32.S8.S8 R176, gdesc[UR12], R176, gsb0 ;  /* 0x006000000cb079f1 */ /* 0x000fe200080410b0 */
[----:B------:R-:W-:Y:S02]  /*3270*/  UMOV UR18, UR22 ;  /* 0x0000001600127c82 */ /* 0x000fe40008000000 */
[----:B------:R-:W-:Y:S02]  /*3280*/  WARPGROUP.DEPBAR.LE gsb0, 0x0 ;  /* 0x00008000000079c5 */ /* 0x000fe40000010000 */
[----:B------:R-:W-:-:S06]  /*3290*/  WARPGROUP.ARRIVE ;  /* 0x00000000000079c5 */ /* 0x000fcc0000000000 */
[----:B------:R-:W-:Y:S01]  /*32a0*/  IGMMA.64x16x32.S8.S8 R160, gdesc[UR16], R160, gsb0 ;  /* 0x0060000010a079f1 */ /* 0x000fe200080410a0 */
[----:B------:R-:W-:-:S07]  /*32b0*/  UIADD3 UR8, UR52, 0x382, URZ ;  /* 0x0000038234087890 */ /* 0x000fce000fffe03f */
[----:B------:R-:W-:Y:S01]  /*32c0*/  UMOV UR22, UR8 ;  /* 0x0000000800167c82 */ /* 0x000fe20008000000 */
[----:B------:R-:W-:Y:S02]  /*32d0*/  WARPGROUP.DEPBAR.LE gsb0, 0x0 ;  /* 0x00008000000079c5 */ /* 0x000fe40000010000 */
[----:B------:R-:W-:-:S06]  /*32e0*/  WARPGROUP.ARRIVE ;  /* 0x00000000000079c5 */ /* 0x000fcc0000000000 */
[----:B------:R-:W-:Y:S01]  /*32f0*/  IGMMA.64x16x32.S8.S8 R144, gdesc[UR20], R144, gsb0 ;  /* 0x00600000149079f1 */ /* 0x000fe20008041090 */
[----:B------:R-:W-:Y:S01]  /*3300*/  UMOV UR12, UR26 ;  /* 0x0000001a000c7c82 */ /* 0x000fe20008000000 */
[----:B------:R-:W-:Y:S01]  /*3310*/  UIADD3 UR26, UR52, 0x402, URZ ;  /* 0x00000402341a7890 */ /* 0x000fe2000fffe03f */
[----:B------:R-:W-:Y:S02]  /*3320*/  UMOV UR27, UR51 ;  /* 0x00000033001b7c82 */ /* 0x000fe40008000000 */
[----:B------:R-:W-:Y:S01]  /*3330*/  UMOV UR13, UR27 ;  /* 0x0000001b000d7c82 */ /* 0x000fe20008000000 */
[----:B------:R-:W-:Y:S01]  /*3340*/  UMOV UR27, 0x40000040 ;  /* 0x40000040001b7882 */ /* 0x000fe20000000000 */
[----:B------:R-:W-:Y:S02]  /*3350*/  WARPGROUP.DEPBAR.LE gsb0, 0x0 ;  /* 0x00008000000079c5 */ /* 0x000fe40000010000 */
[----:B------:R-:W-:-:S06]  /*3360*/  WARPGROUP.ARRIVE ;  /* 0x00000000000079c5 */ /* 0x000fcc0000000000 */
[----:B------:R-:W-:Y:S01]  /*3370*/  IGMMA.64x16x32.S8.S8 R128, gdesc[UR24], R128, gsb0 ;  /* 0x00600000188079f1 */ /* 0x000fe20008041080 */
[----:B------:R-:W-:Y:S01]  /*3380*/  UIADD3 UR30, UR52, 0x482, URZ ;  /* 0x00000482341e7890 */ /* 0x000fe2000fffe03f */
[----:B------:R-:W-:Y:S01]  /*3390*/  UMOV UR31, 0x40000040 ;  /* 0x40000040001f7882 */ /* 0x000fe20000000000 */
[----:B------:R-:W-:Y:S02]  /*33a0*/  WARPGROUP.DEPBAR.LE gsb0, 0x0 ;  /* 0x00008000000079c5 */ /* 0x000fe40000010000 */
[----:B------:R-:W-:-:S06]  /*33b0*/  WARPGROUP.ARRIVE ;  /* 0x00000000000079c5 */ /* 0x000fcc0000000000 */
[----:B------:R-:W-:Y:S03]  /*33c0*/  IGMMA.64x16x32.S8.S8 R112, gdesc[UR28], R112, gsb0 ;  /* 0x006000001c7079f1 */ /* 0x000fe60008041070 */
[----:B------:R-:W-:Y:S02]  /*33d0*/  WARPGROUP.DEPBAR.LE gsb0, 0x0 ;  /* 0x00008000000079c5 */ /* 0x000fe40000010000 */
[----:B------:R-:W-:-:S06]  /*33e0*/  WARPGROUP.ARRIVE ;  /* 0x00000000000079c5 */ /* 0x000fcc0000000000 */
[----:B------:R-:W-:Y:S03]  /*33f0*/  IGMMA.64x16x32.S8.S8 R96, gdesc[UR32], R96, gsb0 ;  /* 0x00600000206079f1 */ /* 0x000fe60008041060 */
[----:B------:R-:W-:Y:S02]  /*3400*/  WARPGROUP.DEPBAR.LE gsb0, 0x0 ;  /* 0x00008000000079c5 */ /* 0x000fe40000010000 */
[----:B------:R-:W-:-:S06]  /*3410*/  WARPGROUP.ARRIVE ;  /* 0x00000000000079c5 */ /* 0x000fcc0000000000 */
[----:B------:R-:W-:Y:S01]  /*3420*/  IGMMA.64x16x32.S8.S8 R80, gdesc[UR36], R80, gsb0 ;  /* 0x00600000245079f1 */ /* 0x000fe20008041050 */
[----:B------:R-:W-:Y:S01]  /*3430*/  UIADD3 UR42, UR52, 0x602, URZ ;  /* 0x00000602342a7890 */ /* 0x000fe2000fffe03f */
[----:B------:R-:W-:Y:S01]  /*3440*/  UMOV UR43, 0x40000040 ;  /* 0x40000040002b7882 */ /* 0x000fe20000000000 */
[----:B------:R-:W-:Y:S02]  /*3450*/  WARPGROUP.DEPBAR.LE gsb0, 0x0 ;  /* 0x00008000000079c5 */ /* 0x000fe40000010000 */
[----:B------:R-:W-:-:S06]  /*3460*/  WARPGROUP.ARRIVE ;  /* 0x00000000000079c5 */ /* 0x000fcc0000000000 */
[----:B------:R-:W-:Y:S01]  /*3470*/  IGMMA.64x16x32.S8.S8 R64, gdesc[UR40], R64, gsb0 ;  /* 0x00600000284079f1 */ /* 0x000fe20008041040 */
[----:B------:R-:W-:Y:S01]  /*3480*/  UIADD3 UR46, UR52, 0x682, URZ ;  /* 0x00000682342e7890 */ /* 0x000fe2000fffe03f */
[----:B------:R-:W-:Y:S01]  /*3490*/  UMOV UR44, UR4 ;  /* 0x00000004002c7c82 */ /* 0x000fe20008000000 */
[----:B------:R-:W-:Y:S01]  /*34a0*/  UMOV UR45, UR5 ;  /* 0x00000005002d7c82 */ /* 0x000fe20008000000 */
[----:B------:R-:W-:Y:S01]  /*34b0*/  UMOV UR47, 0x40000040 ;  /* 0x40000040002f7882 */ /* 0x000fe20000000000 */
[----:B------:R-:W-:Y:S04]  /*34c0*/  STL.64 [R1+0x1d8], R214 ;  /* 0x0001d8d601007387 */ /* 0x000fe80000100a00 */
[----:B------:R-:W-:Y:S04]  /*34d0*/  STL.64 [R1+0x1d0], R212 ;  /* 0x0001d0d401007387 */ /* 0x000fe80000100a00 */
[----:B------:R-:W-:Y:S04]  /*34e0*/  STL.64 [R1+0x1c8], R210 ;  /* 0x0001c8d201007387 */ /* 0x000fe80000100a00 */
[----:B------:R0:W-:Y:S04]  /*34f0*/  STL.64 [R1+0x1c0], R208 ;  /* 0x0001c0d001007387 */ /* 0x0001e80000100a00 */
[----:B0-----:R-:W2:Y:S04]  /*3500*/  LDL.LU.64 R208, [R1] ;  /* 0x0000000001d07983 */ /* 0x001ea80000300a00 */
[----:B------:R-:W3:Y:S04]  /*3510*/  LDL.LU.64 R210, [R1+0x8] ;  /* 0x0000080001d27983 */ /* 0x000ee80000300a00 */
[----:B------:R-:W4:Y:S04]  /*3520*/  LDL.LU.64 R212, [R1+0x10] ;  /* 0x0000100001d47983 */ /* 0x000f280000300a00 */
[----:B------:R-:W2:Y:S01]  /*3530*/  LDL.LU.64 R214, [R1+0x18] ;  /* 0x0000180001d67983 */ /* 0x000ea20000300a00 */
[----:B------:R-:W-:-:S02]  /*3540*/  WARPGROUP.DEPBAR.LE gsb0, 0x0 ;  /* 0x00008000000079c5 */ /* 0x000fc40000010000 */
[----:B------:R-:W-:-:S06]  /*3550*/  WARPGROUP.ARRIVE ;  /* 0x00000000000079c5 */ /* 0x000fcc0000000000 */
[----:B------:R-:W-:Y:S01]  /*3560*/  IGMMA.64x16x32.S8.S8 R48, gdesc[UR44], R48, gsb0 ;  /* 0x006000002c3079f1 */ /* 0x000fe20008041030 */
[----:B------:R-:W-:Y:S01]  /*3570*/  UIADD3 UR50, UR52, 0x702, URZ ;  /* 0x0000070234327890 */ /* 0x000fe2000fffe03f */
[----:B------:R-:W-:Y:S01]  /*3580*/  UMOV UR48, UR4 ;  /* 0x0000000400307c82 */ /* 0x000fe20008000000 */
[----:B------:R-:W-:Y:S01]  /*3590*/  UMOV UR49, UR5 ;  /* 0x0000000500317c82 */ /* 0x000fe20008000000 */
[----:B------:R-:W-:Y:S01]  /*35a0*/  UMOV UR51, 0x40000040 ;  /* 0x4000004000337882 */ /* 0x000fe20000000000 */
[----:B------:R-:W-:Y:S02]  /*35b0*/  WARPGROUP.DEPBAR.LE gsb0, 0x0 ;  /* 0x00008000000079c5 */ /* 0x000fe40000010000 */
[----:B------:R-:W-:-:S06]  /*35c0*/  WARPGROUP.ARRIVE ;  /* 0x00000000000079c5 */ /* 0x000fcc0000000000 */
[----:B------:R-:W-:Y:S01]  /*35d0*/  IGMMA.64x16x32.S8.S8 R32, gdesc[UR48], R32, gsb0 ;  /* 0x00600000302079f1 */ /* 0x000fe20008041020 */
[----:B------:R-:W-:Y:S01]  /*35e0*/  UIADD3 UR8, UR54, 0x402, URZ ;  /* 0x0000040236087890 */ /* 0x000fe2000fffe03f */
[----:B------:R-:W-:-:S06]  /*35f0*/  UMOV UR49, 0x40000040 ;  /* 0x4000004000317882 */ /* 0x000fcc0000000000 */
[----:B------:R-:W-:Y:S01]  /*3600*/  UMOV UR48, UR8 ;  /* 0x0000000800307c82 */ /* 0x000fe20008000000 */
[----:B------:R-:W-:Y:S02]  /*3610*/  WARPGROUP.DEPBAR.LE gsb0, 0x0 ;  /* 0x00008000000079c5 */ /* 0x000fe40000010000 */
[----:B------:R-:W-:-:S06]  /*3620*/  WARPGROUP.ARRIVE ;  /* 0x00000000000079c5 */ /* 0x000fcc0000000000 */
[----:B------:R-:W-:Y:S01]  /*3630*/  IGMMA.64x16x32.S8.S8 R24, gdesc[UR48], R24, gsb0 ;  /* 0x00600000301879f1 */ /* 0x000fe20008041018 */
[----:B------:R-:W-:Y:S01]  /*3640*/  UMOV UR44, UR48 ;  /* 0x00000030002c7c82 */ /* 0x000fe20008000000 */
        /* <DEDUP_REMOVED lines=14> */
[----:B--2---:R-:W-:Y:S04]  /*3730*/  STL.64 [R1+0x1f8], R214 ;  /* 0x0001f8d601007387 */ /* 0x004fe80000100a00 */
[----:B----4-:R-:W-:Y:S04]  /*3740*/  STL.64 [R1+0x1f0], R212 ;  /* 0x0001f0d401007387 */ /* 0x010fe80000100a00 */
[----:B---3--:R-:W-:Y:S04]  /*3750*/  STL.64 [R1+0x1e8], R210 ;  /* 0x0001e8d201007387 */ /* 0x008fe80000100a00 */
[----:B------:R0:W-:Y:S04]  /*3760*/  STL.64 [R1+0x1e0], R208 ;  /* 0x0001e0d001007387 */ /* 0x0001e80000100a00 */
[----:B0-----:R-:W2:Y:S04]  /*3770*/  LDL.LU.64 R208, [R1+0x40] ;  /* 0x0000400001d07983 */ /* 0x001ea80000300a00 */
[----:B------:R-:W3:Y:S04]  /*3780*/  LDL.LU.64 R210, [R1+0x48] ;  /* 0x0000480001d27983 */ /* 0x000ee80000300a00 */
[----:B------:R-:W4:Y:S04]  /*3790*/  LDL.LU.64 R212, [R1+0x50] ;  /* 0x0000500001d47983 */ /* 0x000f280000300a00 */
[----:B------:R-:W2:Y:S01]  /*37a0*/  LDL.LU.64 R214, [R1+0x58] ;  /* 0x0000580001d67983 */ /* 0x000ea20000300a00 */
[----:B------:R-:W-:Y:S01]  /*37b0*/  UMOV UR32, UR48 ;  /* 0x0000003000207c82 */ /* 0x000fe20008000000 */
[----:B------:R-:W-:Y:S01]  /*37c0*/  UMOV UR33, UR49 ;  /* 0x0000003100217c82 */ /* 0x000fe20008000000 */
[----:B------:R-:W-:-:S02]  /*37d0*/  WARPGROUP.DEPBAR.LE gsb0, 0x0 ;  /* 0x00008000000079c5 */ /* 0x000fc40000010000 */
        /* <DEDUP_REMOVED lines=24> */
[----:B------:R-:W-:Y:S01]  /*3960*/  UMOV UR12, UR48 ;  /* 0x00000030000c7c82 */ /* 0x000fe20008000000 */
[----:B------:R-:W-:Y:S01]  /*3970*/  UMOV UR13, UR49 ;  /* 0x00000031000d7c82 */ /* 0x000fe20008000000 */
        /* <DEDUP_REMOVED lines=20> */
[----:B------:R-:W-:Y:S02]  /*3ac0*/  WARPGROUP.DEPBAR.LE gsb0, 0x0 ;  /* 0x00008000000079c5 */ /* 0x000fe40000010000 */
[----:B------:R-:W-:-:S06]  /*3ad0*/  WARPGROUP.ARRIVE ;  /* 0x00000000000079c5 */ /* 0x000fcc0000000000 */
[----:B------:R-:W-:Y:S03]  /*3ae0*/  IGMMA.64x16x32.S8.S8 R200, gdesc[UR56], R200, gsb0 ;  /* 0x0060000038c879f1 */ /* 0x000fe600080410c8 */
        /* <DEDUP_REMOVED lines=10> */
[----:B--2---:R0:W-:Y:S04]  /*3b90*/  STL.64 [R1+0x238], R214 ;  /* 0x000238d601007387 */ /* 0x0041e80000100a00 */
[----:B----4-:R1:W-:Y:S04]  /*3ba0*/  STL.64 [R1+0x230], R212 ;  /* 0x000230d401007387 */ /* 0x0103e80000100a00 */
[----:B---3--:R2:W-:Y:S04]  /*3bb0*/  STL.64 [R1+0x228], R210 ;  /* 0x000228d201007387 */ /* 0x0085e80000100a00 */
[----:B------:R3:W-:Y:S01]  /*3bc0*/  STL.64 [R1+0x220], R208 ;  /* 0x000220d001007387 */ /* 0x0007e20000100a00 */
[----:B0-----:R-:W-:Y:S01]  /*3bd0*/  IMAD.MOV.U32 R214, RZ, RZ, R2 ;  /* 0x000000ffffd67224 */ /* 0x001fe200078e0002 */
[----:B------:R-:W-:Y:S01]  /*3be0*/  MOV R215, R0 ;  /* 0x0000000000d77202 */ /* 0x000fe20000000f00 */
[----:B-1----:R-:W-:-:S02]  /*3bf0*/  IMAD.MOV.U32 R212, RZ, RZ, R4 ;  /* 0x000000ffffd47224 */ /* 0x002fc400078e0004 */
[----:B------:R-:W-:Y:S02]  /*3c00*/  IMAD.MOV.U32 R213, RZ, RZ, R3 ;  /* 0x000000ffffd57224 */ /* 0x000fe400078e0003 */
[----:B--2---:R-:W-:Y:S01]  /*3c10*/  IMAD.MOV.U32 R210, RZ, RZ, R6 ;  /* 0x000000ffffd27224 */ /* 0x004fe200078e0006 */
[----:B------:R-:W-:Y:S01]  /*3c20*/  MOV R211, R5 ;  /* 0x0000000500d37202 */ /* 0x000fe20000000f00 */
[----:B---3--:R-:W-:Y:S02]  /*3c30*/  IMAD.MOV.U32 R208, RZ, RZ, R8 ;  /* 0x000000ffffd07224 */ /* 0x008fe400078e0008 */
[----:B------:R-:W-:Y:S01]  /*3c40*/  IMAD.MOV.U32 R209, RZ, RZ, R7 ;  /* 0x000000ffffd17224 */ /* 0x000fe200078e0007 */
[----:B------:R-:W-:-:S05]  /*3c50*/  WARPGROUP.DEPBAR.LE gsb0, 0x0 ;  /* 0x00008000000079c5 */ /* 0x000fca0000010000 */
[----:B------:R-:W-:-:S06]  /*3c60*/  WARPGROUP.ARRIVE ;  /* 0x00000000000079c5 */ /* 0x000fcc0000000000 */
[----:B------:R-:W-:Y:S01]  /*3c70*/  IGMMA.64x16x32.S8.S8 R208, gdesc[UR4], R208, gsb0 ;  /* 0x0060000004d079f1 */ /* 0x000fe200080410d0 */
[----:B------:R-:W-:Y:S04]  /*3c80*/  STL [R1+0x1bc], R195 ;  /* 0x0001bcc301007387 */ /* 0x000fe80000100800 */
[----:B------:R-:W-:Y:S04]  /*3c90*/  STL [R1+0x1b8], R196 ;  /* 0x0001b8c401007387 */ /* 0x000fe80000100800 */
[----:B------:R-:W-:Y:S04]  /*3ca0*/  STL [R1+0x1b4], R197 ;  /* 0x0001b4c501007387 */ /* 0x000fe80000100800 */
[----:B------:R-:W-:Y:S04]  /*3cb0*/  STL [R1+0x1b0], R198 ;  /* 0x0001b0c601007387 */ /* 0x000fe80000100800 */
[----:B------:R-:W-:Y:S01]  /*3cc0*/  STL [R1+0x1ac], R199 ;  /* 0x0001acc701007387 */ /* 0x000fe20000100800 */
[----:B------:R-:W-:-:S03]  /*3cd0*/  WARPGROUP.DEPBAR.LE gsb0, 0x0 ;  /* 0x00008000000079c5 */ /* 0x000fc60000010000 */
        /* <DEDUP_REMOVED lines=8> */
[----:B------:R-:W-:-:S02]  /*3d60*/  UIADD3 UR8, UR54, 0x4, URZ ;  /* 0x0000000436087890 */ /* 0x000fc4000fffe03f */
[----:B------:R-:W-:Y:S01]  /*3d70*/  UIADD3 UR9, UR52, 0x4, URZ ;  /* 0x0000000434097890 */ /* 0x000fe2000fffe03f */
[----:B------:R-:W-:Y:S01]  /*3d80*/  UMOV UR5, 0x40000040 ;  /* 0x4000004000057882 */ /* 0x000fe20000000000 */
[----:B------:R-:W-:-:S03]  /*3d90*/  UMOV UR7, 0x40000040 ;  /* 0x4000004000077882 */ /* 0x000fc60000000000 */
[----:B------:R-:W-:Y:S02]  /*3da0*/  UMOV UR4, UR8 ;  /* 0x0000000800047c82 */ /* 0x000fe40008000000 */
[----:B------:R-:W-:Y:S01]  /*3db0*/  UMOV UR6, UR9 ;  /* 0x0000000900067c82 */ /* 0x000fe20008000000 */
[----:B--2---:R-:W-:-:S06]  /*3dc0*/  WARPGROUP.ARRIVE ;  /* 0x00000000000079c5 */ /* 0x004fcc0000000000 */
[----:B------:R-:W-:Y:S03]  /*3dd0*/  IGMMA.64x16x32.S8.S8 R208, gdesc[UR4], R208, gsb0 ;  /* 0x0060000004d079f1 */ /* 0x000fe600080410d0 */
        /* <DEDUP_REMOVED lines=12> */
[----:B------:R-:W2:Y:S01]  /*3ea0*/  LDL.LU.64 R208, [R1+0x200] ;  /* 0x0002000001d07983 */ /* 0x000ea20000300a00 */
[----:B------:R-:W-:Y:S01]  /*3eb0*/  UIADD3 UR10, UR52, 0x84, URZ ;  /* 0x00000084340a7890 */ /* 0x000fe2000fffe03f */
[----:B------:R-:W-:Y:S01]  /*3ec0*/  UMOV UR12, UR4 ;  /* 0x00000004000c7c82 */ /* 0x000fe20008000000 */
[----:B------:R-:W-:Y:S01]  /*3ed0*/  UMOV UR13, UR5 ;  /* 0x00000005000d7c82 */ /* 0x000fe20008000000 */
[----:B------:R-:W-:-:S04]  /*3ee0*/  UMOV UR15, 0x40000040 ;  /* 0x40000040000f7882 */ /* 0x000fc80000000000 */
        /* <DEDUP_REMOVED lines=19> */
[----:B------:R-:W-:Y:S01]  /*4020*/  UMOV UR12, UR4 ;  /* 0x00000004000c7c82 */ /* 0x000fe20008000000 */
[----:B------:R-:W-:Y:S01]  /*4030*/  UMOV UR13, UR5 ;  /* 0x00000005000d7c82 */ /* 0x000fe20008000000 */
[----:B------:R-:W-:-:S02]  /*4040*/  UMOV UR15, 0x40000040 ;  /* 0x40000040000f7882 */ /* 0x000fc40000000000 */
        /* <DEDUP_REMOVED lines=19> */
[----:B------:R-:W-:Y:S01]  /*4180*/  UMOV UR59, 0x40000040 ;  /* 0x40000040003b7882 */ /* 0x000fe20000000000 */
[----:B--2---:R-:W-:-:S06]  /*4190*/  WARPGROUP.ARRIVE ;  /* 0x00000000000079c5 */ /* 0x004fcc0000000000 */
[----:B------:R-:W-:Y:S03]  /*41a0*/  IGMMA.64x16x32.S8.S8 R208, gdesc[UR56], R208, gsb0 ;  /* 0x0060000038d079f1 */ /* 0x000fe600080410d0 */
[----:B------:R-:W-:Y:S02]  /*41b0*/  WARPGROUP.DEPBAR.LE gsb0, 0x0 ;  /* 0x00008000000079c5 */ /* 0x000fe40000010000 */
[----:B------:R-:W-:Y:S04]  /*41c0*/  STL.64 [R1+0x120], R214 ;  /* 0x000120d601007387 */ /* 0x000fe80000100a00 */
[----:B------:R0:W-:Y:S04]  /*41d0*/  STL.64 [R1+0x118], R212 ;  /* 0x000118d401007387 */ /* 0x0001e80000100a00 */
[----:B------:R1:W-:Y:S04]  /*41e0*/  STL.64 [R1+0x110], R210 ;  /* 0x000110d201007387 */ /* 0x0003e80000100a00 */
[----:B------:R2:W-:Y:S01]  /*41f0*/  STL.64 [R1+0x108], R208 ;  /* 0x000108d001007387 */ /* 0x0005e20000100a00 */
[----:B0-----:R-:W-:-:S02]  /*4200*/  IMAD.MOV.U32 R212, RZ, RZ, R199 ;  /* 0x000000ffffd47224 */ /* 0x001fc400078e00c7 */
[----:B-1----:R-:W-:Y:S01]  /*4210*/  IMAD.MOV.U32 R210, RZ, RZ, R197 ;  /* 0x000000ffffd27224 */ /* 0x002fe200078e00c5 */
[----:B------:R-:W-:Y:S01]  /*4220*/  MOV R211, R198 ;  /* 0x000000c600d37202 */ /* 0x000fe20000000f00 */
[----:B--2---:R-:W-:Y:S02]  /*4230*/  IMAD.MOV.U32 R208, RZ, RZ, R195 ;  /* 0x000000ffffd07224 */ /* 0x004fe400078e00c3 */
[----:B------:R-:W2:Y:S01]  /*4240*/  LDL.LU R195, [R1+0x1bc] ;  /* 0x0001bc0001c37983 */ /* 0x000ea20000300800 */
[----:B------:R-:W-:-:S03]  /*4250*/  IMAD.MOV.U32 R209, RZ, RZ, R196 ;  /* 0x000000ffffd17224 */ /* 0x000fc600078e00c4 */
[----:B------:R-:W2:Y:S04]  /*4260*/  LDL.LU R196, [R1+0x1b8] ;  /* 0x0001b80001c47983 */ /* 0x000ea80000300800 */
[----:B------:R-:W2:Y:S04]  /*4270*/  LDL.LU R197, [R1+0x1b4] ;  /* 0x0001b40001c57983 */ /* 0x000ea80000300800 */
[----:B------:R-:W2:Y:S04]  /*4280*/  LDL.LU R198, [R1+0x1b0] ;  /* 0x0001b00001c67983 */ /* 0x000ea80000300800 */
[----:B------:R-:W2:Y:S01]  /*4290*/  LDL.LU R199, [R1+0x1ac] ;  /* 0x0001ac0001c77983 */ /* 0x000ea20000300800 */
[----:B------:R-:W-:Y:S01]  /*42a0*/  UIADD3 UR50, UR52, 0x204, URZ ;  /* 0x0000020434327890 */ /* 0x000fe2000fffe03f */
[----:B------:R-:W-:Y:S01]  /*42b0*/  UMOV UR48, UR4 ;  /* 0x0000000400307c82 */ /* 0x000fe20008000000 */
[----:B------:R-:W-:Y:S01]  /*42c0*/  UMOV UR49, UR5 ;  /* 0x0000000500317c82 */ /* 0x000fe20008000000 */
[----:B------:R-:W-:Y:S01]  /*42d0*/  UMOV UR51, 0x40000040 ;  /* 0x4000004000337882 */ /* 0x000fe20000000000 */
[----:B------:R-:W-:Y:S01]  /*42e0*/  UIADD3 UR22, UR52, 0x284, URZ ;  /* 0x0000028434167890 */ /* 0x000fe2000fffe03f */
[----:B------:R-:W-:Y:S01]  /*42f0*/  UMOV UR20, UR4 ;  /* 0x0000000400147c82 */ /* 0x000fe20008000000 */
[----:B------:R-:W-:Y:S01]  /*4300*/  UMOV UR21, UR5 ;  /* 0x0000000500157c82 */ /* 0x000fe20008000000 */
[----:B------:R-:W-:Y:S01]  /*4310*/  UMOV UR23, 0x40000040 ;  /* 0x4000004000177882 */ /* 0x000fe20000000000 */
[----:B------:R-:W-:Y:S01]  /*4320*/  UMOV UR8, UR4 ;  /* 0x0000000400087c82 */ /* 0x000fe20008000000 */
[----:B------:R-:W-:Y:S01]  /*4330*/  UMOV UR9, UR5 ;  /* 0x0000000500097c82 */ /* 0x000fe20008000000 */
        /* <DEDUP_REMOVED lines=8> */
[----:B--2---:R-:W-:-:S06]  /*43c0*/  WARPGROUP.ARRIVE ;  /* 0x00000000000079c5 */ /* 0x004fcc0000000000 */
[----:B------:R-:W-:Y:S03]  /*43d0*/  IGMMA.64x16x32.S8.S8 R192, gdesc[UR48], R192, gsb0 ;  /* 0x0060000030c079f1 */ /* 0x000fe600080410c0 */
[----:B------:R-:W-:Y:S02]  /*43e0*/  WARPGROUP.DEPBAR.LE gsb0, 0x0 ;  /* 0x00008000000079c5 */ /* 0x000fe40000010000 */
[----:B------:R-:W-:-:S06]  /*43f0*/  WARPGROUP.ARRIVE ;  /* 0x00000000000079c5 */ /* 0x000fcc0000000000 */
[----:B------:R-:W-:Y:S01]  /*4400*/  IGMMA.64x16x32.S8.S8 R176, gdesc[UR20], R176, gsb0 ;  /* 0x0060000014b079f1 */ /* 0x000fe200080410b0 */
[----:B------:R-:W-:Y:S01]  /*4410*/  UMOV UR48, UR10 ;  /* 0x0000000a00307c82 */ /* 0x000fe20008000000 */
[----:B------:R-:W-:Y:S01]  /*4420*/  UIADD3 UR10, UR52, 0x304, URZ ;  /* 0x00000304340a7890 */ /* 0x000fe2000fffe03f */
[----:B------:R-:W-:Y:S01]  /*4430*/  UMOV UR49, UR11 ;  /* 0x0000000b00317c82 */ /* 0x000fe20008000000 */
        /* <DEDUP_REMOVED lines=17> */
[----:B------:R-:W-:Y:S01]  /*4550*/  UMOV UR12, UR14 ;  /* 0x0000000e000c7c82 */ /* 0x000fe20008000000 */
[----:B------:R-:W-:Y:S01]  /*4560*/  UIADD3 UR14, UR52, 0x504, URZ ;  /* 0x00000504340e7890 */ /* 0x000fe2000fffe03f */
[----:B------:R-:W-:Y:S01]  /*4570*/  UMOV UR13, UR15 ;  /* 0x0000000f000d7c82 */ /* 0x000fe20008000000 */
[----:B------:R-:W-:Y:S01]  /*4580*/  UMOV UR32, UR12 ;  /* 0x0000000c00207c82 */ /* 0x000fe20008000000 */
[----:B------:R-:W-:Y:S01]  /*4590*/  UMOV UR33, UR13 ;  /* 0x0000000d00217c82 */ /* 0x000fe20008000000 */
[----:B------:R-:W-:Y:S01]  /*45a0*/  UMOV UR12, UR4 ;  /* 0x00000004000c7c82 */ /* 0x000fe20008000000 */
[----:B------:R-:W-:Y:S01]  /*45b0*/  UMOV UR13, UR5 ;  /* 0x00000005000d7c82 */ /* 0x000fe20008000000 */
        /* <DEDUP_REMOVED lines=75> */
[----:B------:R-:W-:Y:S01]  /*4a70*/  UIADD3 UR8, UR54, 0x6, URZ ;  /* 0x0000000636087890 */ /* 0x000fe2000fffe03f */
[----:B------:R-:W-:-:S06]  /*4a80*/  UMOV UR9, UR25 ;  /* 0x0000001900097c82 */ /* 0x000fcc0008000000 */
[----:B------:R-:W-:Y:S01]  /*4a90*/  UMOV UR4, UR8 ;  /* 0x0000000800047c82 */ /* 0x000fe20008000000 */
[----:B------:R-:W-:Y:S01]  /*4aa0*/  UMOV UR8, UR24 ;  /* 0x0000001800087c82 */ /* 0x000fe20008000000 */
[----:B------:R-:W-:Y:S01]  /*4ab0*/  IMAD.MOV.U32 R214, RZ, RZ, R11 ;  /* 0x000000ffffd67224 */ /* 0x000fe200078e000b */
[----:B------:R-:W-:Y:S01]  /*4ac0*/  MOV R215, R23 ;  /* 0x0000001700d77202 */ /* 0x000fe20000000f00 */
[----:B------:R-:W-:Y:S02]  /*4ad0*/  IMAD.MOV.U32 R213, RZ, RZ, R0 ;  /* 0x000000ffffd57224 */ /* 0x000fe400078e0000 */
[----:B------:R0:W5:Y:S04]  /*4ae0*/  LDL.LU R0, [R1+0x1a8] ;  /* 0x0001a80001007983 */ /* 0x0001680000300800 */
[----:B------:R0:W5:Y:S04]  /*4af0*/  LDL.LU R11, [R1+0x1a4] ;  /* 0x0001a400010b7983 */ /* 0x0001680000300800 */
[----:B------:R0:W5:Y:S01]  /*4b00*/  LDL.LU R23, [R1+0x1a0] ;  /* 0x0001a00001177983 */ /* 0x0001620000300800 */
[----:B------:R-:W-:-:S02]  /*4b10*/  WARPGROUP.DEPBAR.LE gsb0, 0x0 ;  /* 0x00008000000079c5 */ /* 0x000fc40000010000 */
[----:B------:R-:W-:-:S06]  /*4b20*/  WARPGROUP.ARRIVE ;  /* 0x00000000000079c5 */ /* 0x000fcc0000000000 */
[----:B------:R-:W-:Y:S01]  /*4b30*/  IGMMA.64x16x32.S8.S8 R152, gdesc[UR8], R152, gsb0 ;  /* 0x00600000089879f1 */ /* 0x000fe20008041098 */
[----:B------:R1:W-:Y:S04]  /*4b40*/  STL.64 [R1+0x140], R214 ;  /* 0x000140d601007387 */ /* 0x0003e80000100a00 */
[----:B------:R2:W-:Y:S04]  /*4b50*/  STL.64 [R1+0x138], R212 ;  /* 0x000138d401007387 */ /* 0x0005e80000100a00 */
[----:B------:R3:W-:Y:S01]  /*4b60*/  STL.64 [R1+0x130], R210 ;  /* 0x000130d201007387 */ /* 0x0007e20000100a00 */
[----:B-1----:R-:W-:Y:S01]  /*4b70*/  IMAD.MOV.U32 R214, RZ, RZ, R21 ;  /* 0x000000ffffd67224 */ /* 0x002fe200078e0015 */
[----:B------:R-:W-:-:S02]  /*4b80*/  MOV R215, R20 ;  /* 0x0000001400d77202 */ /* 0x000fc40000000f00 */
[----:B------:R1:W-:Y:S01]  /*4b90*/  STL.64 [R1+0x128], R208 ;  /* 0x000128d001007387 */ /* 0x0003e20000100a00 */
[----:B--2---:R-:W-:Y:S02]  /*4ba0*/  IMAD.MOV.U32 R212, RZ, RZ, R225 ;  /* 0x000000ffffd47224 */ /* 0x004fe400078e00e1 */
[----:B------:R-:W-:Y:S02]  /*4bb0*/  IMAD.MOV.U32 R213, RZ, RZ, R224 ;  /* 0x000000ffffd57224 */ /* 0x000fe400078e00e0 */
[----:B---3--:R-:W-:Y:S01]  /*4bc0*/  IMAD.MOV.U32 R210, RZ, RZ, R227 ;  /* 0x000000ffffd27224 */ /* 0x008fe200078e00e3 */
[----:B------:R-:W-:Y:S01]  /*4bd0*/  MOV R211, R226 ;  /* 0x000000e200d37202 */ /* 0x000fe20000000f00 */
[----:B-1----:R-:W-:Y:S02]  /*4be0*/  IMAD.MOV.U32 R208, RZ, RZ, R22 ;  /* 0x000000ffffd07224 */ /* 0x002fe400078e0016 */
[----:B------:R0:W5:Y:S01]  /*4bf0*/  LDL.LU R22, [R1+0x19c] ;  /* 0x00019c0001167983 */ /* 0x0001620000300800 */
[----:B------:R-:W-:-:S03]  /*4c00*/  IMAD.MOV.U32 R209, RZ, RZ, R4 ;  /* 0x000000ffffd17224 */ /* 0x000fc600078e0004 */
[----:B------:R0:W5:Y:S04]  /*4c10*/  LDL.LU R4, [R1+0x198] ;  /* 0x0001980001047983 */ /* 0x0001680000300800 */
        /* <DEDUP_REMOVED lines=10> */
[----:B------:R-:W-:Y:S01]  /*4cc0*/  STL.64 [R1+0x180], R214 ;  /* 0x000180d601007387 */ /* 0x000fe20000100a00 */
[----:B-1----:R-:W-:Y:S02]  /*4cd0*/  IMAD.MOV.U32 R208, RZ, RZ, R10 ;  /* 0x000000ffffd07224 */ /* 0x002fe400078e000a */
[----:B------:R-:W-:Y:S01]  /*4ce0*/  IMAD.MOV.U32 R209, RZ, RZ, R9 ;  /* 0x000000ffffd17224 */ /* 0x000fe200078e0009 */
[----:B------:R-:W-:Y:S04]  /*4cf0*/  STL.64 [R1+0x178], R212 ;  /* 0x000178d401007387 */ /* 0x000fe80000100a00 */
[----:B------:R-:W-:Y:S04]  /*4d00*/  STL.64 [R1+0x170], R210 ;  /* 0x000170d201007387 */ /* 0x000fe80000100a00 */
[----:B------:R1:W-:Y:S01]  /*4d10*/  STL.64 [R1+0x168], R208 ;  /* 0x000168d001007387 */ /* 0x0003e20000100a00 */
[----:B------:R-:W-:-:S02]  /*4d20*/  WARPGROUP.DEPBAR.LE gsb0, 0x0 ;  /* 0x00008000000079c5 */ /* 0x000fc40000010000 */
[----:B------:R-:W-:Y:S01]  /*4d30*/  WARPGROUP.ARRIVE ;  /* 0x00000000000079c5 */ /* 0x000fe20000000000 */
[----:B-1----:R-:W2:Y:S04]  /*4d40*/  LDL.LU.64 R208, [R1+0x60] ;  /* 0x0000600001d07983 */ /* 0x002ea80000300a00 */
[----:B------:R-:W2:Y:S04]  /*4d50*/  LDL.LU.64 R210, [R1+0x68] ;  /* 0x0000680001d27983 */ /* 0x000ea80000300a00 */
[----:B------:R-:W2:Y:S04]  /*4d60*/  LDL.LU.64 R212, [R1+0x70] ;  /* 0x0000700001d47983 */ /* 0x000ea80000300a00 */
[----:B------:R-:W2:Y:S01]  /*4d70*/  LDL.LU.64 R214, [R1+0x78] ;  /* 0x0000780001d67983 */ /* 0x000ea20000300a00 */
[----:B------:R-:W-:Y:S01]  /*4d80*/  UMOV UR12, UR24 ;  /* 0x00000018000c7c82 */ /* 0x000fe20008000000 */
[----:B------:R-:W-:Y:S01]  /*4d90*/  UMOV UR13, UR25 ;  /* 0x00000019000d7c82 */ /* 0x000fe20008000000 */
[----:B------:R-:W-:Y:S01]  /*4da0*/  UMOV UR14, UR22 ;  /* 0x00000016000e7c82 */ /* 0x000fe20008000000 */
[----:B------:R-:W-:-:S02]  /*4db0*/  UMOV UR15, UR23 ;  /* 0x00000017000f7c82 */ /* 0x000fc40008000000 */
        /* <DEDUP_REMOVED lines=34> */
[----:B--2---:R-:W-:-:S06]  /*4fe0*/  WARPGROUP.ARRIVE ;  /* 0x00000000000079c5 */ /* 0x004fcc0000000000 */
[----:B------:R-:W-:Y:S01]  /*4ff0*/  IGMMA.64x16x32.S8.S8 R208, gdesc[UR44], R208, gsb0 ;  /* 0x006000002cd079f1 */ /* 0x000fe200080410d0 */
[----:B------:R-:W-:Y:S01]  /*5000*/  IMAD.MOV.U32 R3, RZ, RZ, R18 ;  /* 0x000000ffff037224 */ /* 0x000fe200078e0012 */
[----:B------:R-:W-:Y:S01]  /*5010*/  MOV R2, R19 ;  /* 0x0000001300027202 */ /* 0x000fe20000000f00 */
[----:B------:R-:W-:Y:S01]  /*5020*/  IMAD.MOV.U32 R10, RZ, RZ, R12 ;  /* 0x000000ffff0a7224 */ /* 0x000fe200078e000c */
[----:B------:R0:W5:Y:S01]  /*5030*/  LDL.LU.64 R18, [R1+0x190] ;  /* 0x0001900001127983 */ /* 0x0001620000300a00 */
[----:B------:R-:W-:Y:S01]  /*5040*/  IMAD.MOV.U32 R9, RZ, RZ, R13 ;  /* 0x000000ffff097224 */ /* 0x000fe200078e000d */
[----:B------:R-:W-:Y:S01]  /*5050*/  MOV R7, R15 ;  /* 0x0000000f00077202 */ /* 0x000fe20000000f00 */
[----:B------:R-:W-:Y:S02]  /*5060*/  IMAD.MOV.U32 R6, RZ, RZ, R16 ;  /* 0x000000ffff067224 */ /* 0x000fe400078e0010 */
[----:B------:R-:W-:Y:S02]  /*5070*/  IMAD.MOV.U32 R5, RZ, RZ, R17 ;  /* 0x000000ffff057224 */ /* 0x000fe400078e0011 */
[----:B------:R-:W-:Y:S01]  /*5080*/  IMAD.MOV.U32 R8, RZ, RZ, R14 ;  /* 0x000000ffff087224 */ /* 0x000fe200078e000e */
[----:B------:R0:W5:Y:S01]  /*5090*/  LDL.LU.64 R16, [R1+0x188] ;  /* 0x0001880001107983 */ /* 0x0001620000300a00 */
[----:B------:R-:W-:-:S02]  /*50a0*/  WARPGROUP.DEPBAR.LE gsb0, 0x0 ;  /* 0x00008000000079c5 */ /* 0x000fc40000010000 */
        /* <DEDUP_REMOVED lines=8> */
[----:B------:R-:W-:Y:S02]  /*5130*/  IMAD.MOV.U32 R225, RZ, RZ, R208 ;  /* 0x000000ffffe17224 */ /* 0x000fe400078e00d0 */
[----:B------:R-:W-:Y:S01]  /*5140*/  IMAD.MOV.U32 R224, RZ, RZ, R209 ;  /* 0x000000ffffe07224 */ /* 0x000fe200078e00d1 */
[----:B------:R-:W2:Y:S04]  /*5150*/  LDL.LU.64 R210, [R1+0x170] ;  /* 0x0001700001d27983 */ /* 0x000ea80000300a00 */
[----:B------:R-:W2:Y:S01]  /*5160*/  LDL.LU.64 R208, [R1+0x168] ;  /* 0x0001680001d07983 */ /* 0x000ea20000300a00 */
[----:B------:R-:W-:Y:S01]  /*5170*/  UIADD3 UR10, UR52, 0x6, URZ ;  /* 0x00000006340a7890 */ /* 0x000fe2000fffe03f */
[----:B------:R-:W-:Y:S01]  /*5180*/  UMOV UR5, 0x40000040 ;  /* 0x4000004000057882 */ /* 0x000fe20000000000 */
[----:B------:R-:W-:-:S05]  /*5190*/  UMOV UR7, 0x40000040 ;  /* 0x4000004000077882 */ /* 0x000fca0000000000 */
[----:B------:R-:W-:Y:S01]  /*51a0*/  UMOV UR6, UR10 ;  /* 0x0000000a00067c82 */ /* 0x000fe20008000000 */
[----:B--2---:R-:W-:-:S06]  /*51b0*/  WARPGROUP.ARRIVE ;  /* 0x00000000000079c5 */ /* 0x004fcc0000000000 */
[----:B------:R-:W-:Y:S03]  /*51c0*/  IGMMA.64x16x32.S8.S8 R208, gdesc[UR4], R208, gsb0 ;  /* 0x0060000004d079f1 */ /* 0x000fe600080410d0 */
[----:B------:R-:W-:Y:S02]  /*51d0*/  WARPGROUP.DEPBAR.LE gsb0, 0x0 ;  /* 0x00008000000079c5 */ /* 0x000fe40000010000 */
[----:B------:R-:W-:Y:S04]  /*51e0*/  STL.64 [R1+0x80], R208 ;  /* 0x000080d001007387 */ /* 0x000fe80000100a00 */
[----:B------:R-:W-:Y:S04]  /*51f0*/  STL.64 [R1+0x88], R210 ;  /* 0x000088d201007387 */ /* 0x000fe80000100a00 */
[----:B------:R-:W-:Y:S04]  /*5200*/  STL.64 [R1+0x90], R212 ;  /* 0x000090d401007387 */ /* 0x000fe80000100a00 */
[----:B------:R1:W-:Y:S04]  /*5210*/  STL.64 [R1+0x98], R214 ;  /* 0x000098d601007387 */ /* 0x0003e80000100a00 */
[----:B-1----:R-:W2:Y:S04]  /*5220*/  LDL.LU.64 R214, [R1+0x160] ;  /* 0x0001600001d67983 */ /* 0x002ea80000300a00 */
[----:B------:R-:W2:Y:S04]  /*5230*/  LDL.LU.64 R212, [R1+0x158] ;  /* 0x0001580001d47983 */ /* 0x000ea80000300a00 */
        /* <DEDUP_REMOVED lines=26> */
[----:B------:R-:W-:Y:S04]  /*53e0*/  STL.64 [R1], R208 ;  /* 0x000000d001007387 */ /* 0x000fe80000100a00 */
        /* <DEDUP_REMOVED lines=21> */
[----:B------:R-:W-:Y:S01]  /*5540*/  UMOV UR16, UR4 ;  /* 0x0000000400107c82 */ /* 0x000fe20008000000 */
[----:B------:R-:W-:Y:S01]  /*5550*/  UMOV UR17, UR5 ;  /* 0x0000000500117c82 */ /* 0x000fe20008000000 */
        /* <DEDUP_REMOVED lines=60> */
[----:B------:R-:W-:Y:S01]  /*5920*/  UIADD3 UR50, UR52, 0x706, URZ ;  /* 0x0000070634327890 */ /* 0x000fe2000fffe03f */
[----:B------:R-:W-:Y:S02]  /*5930*/  UMOV UR53, UR45 ;  /* 0x0000002d00357c82 */ /* 0x000fe40008000000 */
[----:B------:R-:W-:Y:S01]  /*5940*/  UMOV UR52, UR44 ;  /* 0x0000002c00347c82 */ /* 0x000fe20008000000 */
[----:B------:R-:W-:Y:S01]  /*5950*/  UMOV UR44, UR4 ;  /* 0x00000004002c7c82 */ /* 0x000fe20008000000 */
[----:B------:R-:W-:Y:S01]  /*5960*/  UMOV UR45, UR5 ;  /* 0x00000005002d7c82 */ /* 0x000fe20008000000 */
[----:B------:R-:W-:Y:S01]  /*5970*/  UMOV UR47, 0x40000040 ;  /* 0x40000040002f7882 */ /* 0x000fe20000000000 */
[----:B------:R-:W-:-:S02]  /*5980*/  WARPGROUP.DEPBAR.LE gsb0, 0x0 ;  /* 0x00008000000079c5 */ /* 0x000fc40000010000 */
[----:B------:R-:W-:-:S06]  /*5990*/  WARPGROUP.ARRIVE ;  /* 0x00000000000079c5 */ /* 0x000fcc0000000000 */
[----:B------:R-:W-:Y:S01]  /*59a0*/  IGMMA.64x16x32.S8.S8 R48, gdesc[UR44], R48, gsb0 ;  /* 0x006000002c3079f1 */ /* 0x000fe20008041030 */
        /* <DEDUP_REMOVED lines=71> */
[----:B------:R1:W-:Y:S04]  /*5e20*/  STL.64 [R1+0xe0], R214 ;  /* 0x0000e0d601007387 */ /* 0x0003e80000100a00 */
[----:B------:R2:W-:Y:S01]  /*5e30*/  STL.64 [R1+0xd8], R212 ;  /* 0x0000d8d401007387 */ /* 0x0005e20000100a00 */
[----:B------:R-:W-:Y:S02]  /*5e40*/  WARPGROUP.DEPBAR.LE gsb0, 0x0 ;  /* 0x00008000000079c5 */ /* 0x000fe40000010000 */
[----:B------:R-:W-:-:S06]  /*5e50*/  WARPGROUP.ARRIVE ;  /* 0x00000000000079c5 */ /* 0x000fcc0000000000 */
[----:B------:R-:W-:Y:S01]  /*5e60*/  IGMMA.64x16x32.S8.S8 R216, gdesc[UR48], R216, gsb0 ;  /* 0x0060000030d879f1 */ /* 0x000fe200080410d8 */
[----:B-1----:R-:W-:Y:S01]  /*5e70*/  IMAD.MOV.U32 R214, RZ, RZ, R13 ;  /* 0x000000ffffd67224 */ /* 0x002fe200078e000d */
[----:B------:R-:W-:Y:S01]  /*5e80*/  MOV R215, R12 ;  /* 0x0000000c00d77202 */ /* 0x000fe20000000f00 */
[----:B------:R1:W-:Y:S01]  /*5e90*/  STL.64 [R1+0xd0], R210 ;  /* 0x0000d0d201007387 */ /* 0x0003e20000100a00 */
[----:B--2---:R-:W-:Y:S02]  /*5ea0*/  IMAD.MOV.U32 R212, RZ, RZ, R15 ;  /* 0x000000ffffd47224 */ /* 0x004fe400078e000f */
[----:B------:R-:W-:Y:S01]  /*5eb0*/  IMAD.MOV.U32 R213, RZ, RZ, R14 ;  /* 0x000000ffffd57224 */ /* 0x000fe200078e000e */
[----:B------:R2:W-:Y:S04]  /*5ec0*/  STL.64 [R1+0xc8], R208 ;  /* 0x0000c8d001007387 */ /* 0x0005e80000100a00 */
[----:B------:R3:W-:Y:S01]  /*5ed0*/  STL.64 [R1+0x100], R214 ;  /* 0x000100d601007387 */ /* 0x0007e20000100a00 */
[----:B-1----:R-:W-:Y:S01]  /*5ee0*/  IMAD.MOV.U32 R210, RZ, RZ, R21 ;  /* 0x000000ffffd27224 */ /* 0x002fe200078e0015 */
[----:B------:R-:W-:Y:S01]  /*5ef0*/  MOV R211, R20 ;  /* 0x0000001400d37202 */ /* 0x000fe20000000f00 */
[----:B--2---:R-:W-:-:S02]  /*5f00*/  IMAD.MOV.U32 R208, RZ, RZ, R225 ;  /* 0x000000ffffd07224 */ /* 0x004fc400078e00e1 */
[----:B------:R-:W-:Y:S01]  /*5f10*/  IMAD.MOV.U32 R209, RZ, RZ, R224 ;  /* 0x000000ffffd17224 */ /* 0x000fe200078e00e0 */
[----:B------:R1:W-:Y:S01]  /*5f20*/  STL.64 [R1+0xf8], R212 ;  /* 0x0000f8d401007387 */ /* 0x0003e20000100a00 */
[----:B---3--:R-:W-:Y:S01]  /*5f30*/  IMAD.MOV.U32 R214, RZ, RZ, R3 ;  /* 0x000000ffffd67224 */ /* 0x008fe200078e0003 */
[----:B------:R-:W-:Y:S02]  /*5f40*/  MOV R215, R2 ;  /* 0x0000000200d77202 */ /* 0x000fe40000000f00 */
[----:B------:R2:W-:Y:S04]  /*5f50*/  STL.64 [R1+0xf0], R210 ;  /* 0x0000f0d201007387 */ /* 0x0005e80000100a00 */
[----:B------:R3:W-:Y:S01]  /*5f60*/  STL.64 [R1+0xe8], R208 ;  /* 0x0000e8d001007387 */ /* 0x0007e20000100a00 */
[----:B-1----:R-:W-:-:S02]  /*5f70*/  IMAD.MOV.U32 R212, RZ, RZ, R6 ;  /* 0x000000ffffd47224 */ /* 0x002fc400078e0006 */
[----:B------:R-:W-:Y:S02]  /*5f80*/  IMAD.MOV.U32 R213, RZ, RZ, R5 ;  /* 0x000000ffffd57224 */ /* 0x000fe400078e0005 */
[----:B--2---:R-:W-:Y:S01]  /*5f90*/  IMAD.MOV.U32 R210, RZ, RZ, R8 ;  /* 0x000000ffffd27224 */ /* 0x004fe200078e0008 */
[----:B------:R-:W-:Y:S01]  /*5fa0*/  MOV R211, R7 ;  /* 0x0000000700d37202 */ /* 0x000fe20000000f00 */
[----:B---3--:R-:W-:Y:S02]  /*5fb0*/  IMAD.MOV.U32 R208, RZ, RZ, R10 ;  /* 0x000000ffffd07224 */ /* 0x008fe400078e000a */
[----:B------:R-:W-:Y:S01]  /*5fc0*/  IMAD.MOV.U32 R209, RZ, RZ, R9 ;  /* 0x000000ffffd17224 */ /* 0x000fe200078e0009 */
[----:B------:R-:W-:Y:S01]  /*5fd0*/  UMOV UR50, UR52 ;  /* 0x0000003400327c82 */ /* 0x000fe20008000000 */
[----:B------:R-:W-:Y:S01]  /*5fe0*/  UMOV UR51, UR53 ;  /* 0x0000003500337c82 */ /* 0x000fe20008000000 */
[----:B------:R-:W-:-:S03]  /*5ff0*/  WARPGROUP.DEPBAR.LE gsb0, 0x0 ;  /* 0x00008000000079c5 */ /* 0x000fc60000010000 */
[----:B------:R-:W-:-:S06]  /*6000*/  WARPGROUP.ARRIVE ;  /* 0x00000000000079c5 */ /* 0x000fcc0000000000 */
        /* <DEDUP_REMOVED lines=10> */
[----:B------:R-:W-:Y:S01]  /*60b0*/  UMOV UR4, UR48 ;  /* 0x0000003000047c82 */ /* 0x000fe20008000000 */
        /* <DEDUP_REMOVED lines=8> */
[----:B-1----:R0:W5:Y:S04]  /*6140*/  LDL.LU.64 R214, [R1+0xe0] ;  /* 0x0000e00001d67983 */ /* 0x0021680000300a00 */
[----:B------:R0:W5:Y:S04]  /*6150*/  LDL.LU.64 R212, [R1+0xd8] ;  /* 0x0000d80001d47983 */ /* 0x0001680000300a00 */
[----:B------:R0:W5:Y:S04]  /*6160*/  LDL.LU.64 R210, [R1+0xd0] ;  /* 0x0000d00001d27983 */ /* 0x0001680000300a00 */
[----:B------:R0:W5:Y:S01]  /*6170*/  LDL.LU.64 R208, [R1+0xc8] ;  /* 0x0000c80001d07983 */ /* 0x0001620000300a00 */
[----:B------:R-:W-:Y:S05]  /*6180*/  @!P1 BRA `(.L_x_22) ;  /* 0x0000004800d89947 */ /* 0x000fea0003800000 */
[----:B------:R-:W2:Y:S01]  /*6190*/  LDL R2, [R1+0xb8] ;  /* 0x0000b80001027983 */ /* 0x000ea20000100800 */
[----:B-----5:R-:W-:-:S13]  /*61a0*/  R2UR UR5, R11 ;  /* 0x000000000b0572ca */ /* 0x020fda00000e0000 */
[----:B------:R-:W-:-:S04]  /*61b0*/  UIADD3 UR60, UR5, 0x1, URZ ;  /* 0x00000001053c7890 */ /* 0x000fc8000fffe03f */
[----:B------:R-:W-:-:S04]  /*61c0*/  UISETP.NE.AND UP0, UPT, UR60, 0x4, UPT ;  /* 0x000000043c00788c */ /* 0x000fc8000bf05270 */
[----:B------:R-:W-:Y:S02]  /*61d0*/  USEL UR4, URZ, 0x1, UP0 ;  /* 0x000000013f047887 */ /* 0x000fe40008000000 */
[----:B------:R-:W-:Y:S01]  /*61e0*/  USEL UR60, UR60, URZ, UP0 ;  /* 0x0000003f3c3c7287 */ /* 0x000fe20008000000 */
[----:B--2---:R-:W-:Y:S01]  /*61f0*/  R2UR UR6, R2 ;  /* 0x00000000020672ca */ /* 0x004fe200000e0000 */
[----:B------:R-:W-:-:S12]  /*6200*/  IMAD.U32 R2, RZ, RZ, UR5 ;  /* 0x00000005ff027e24 */ /* 0x000fd8000f8e00ff */
[----:B------:R-:W-:-:S06]  /*6210*/  ULOP3.LUT UR4, UR6, UR4, URZ, 0x3c, !UPT ;  /* 0x0000000406047292 */ /* 0x000fcc000f8e3c3f */
[----:B------:R-:W-:-:S07]  /*6220*/  IMAD.U32 R3, RZ, RZ, UR4 ;  /* 0x00000004ff037e24 */ /* 0x000fce000f8e00ff */
.L_x_29:
[----:B------:R-:W-:Y:S05]  /*6230*/  @!P0 BRA `(.L_x_23) ;  /* 0x0000000000048947 */ /* 0x000fea0003800000 */
[----:B------:R-:W-:Y:S01]  /*6240*/  BPT.TRAP 0x1 ;  /* 0x000000040000795c */ /* 0x000fe20000300000 */
.L_x_23:
[----:B------:R-:W1:Y:S01]  /*6250*/  S2UR UR5, SR_CgaCtaId ;  /* 0x00000000000579c3 */ /* 0x000e620000008800 */
[----:B------:R-:W-:Y:S01]  /*6260*/  UMOV UR4, 0x400 ;  /* 0x0000040000047882 */ /* 0x000fe20000000000 */
[----:B------:R-:W-:Y:S01]  /*6270*/  IMAD.U32 R5, RZ, RZ, UR60 ;  /* 0x0000003cff057e24 */ /* 0x000fe2000f8e00ff */
[----:B------:R-:W-:Y:S01]  /*6280*/  SHF.L.U32 R6, R3, 0x1f, RZ ;  /* 0x0000001f03067819 */ /* 0x000fe200000006ff */
[----:B-1----:R-:W-:-:S06]  /*6290*/  ULEA UR4, UR5, UR4, 0x18 ;  /* 0x0000000405047291 */ /* 0x002fcc000f8ec03f */
[----:B------:R-:W-:-:S05]  /*62a0*/  MOV R0, UR4 ;  /* 0x0000000400007c02 */ /* 0x000fca0008000f00 */
[----:B------:R-:W-:-:S04]  /*62b0*/  IMAD R5, R5, 0x8, R0 ;  /* 0x0000000805057824 */ /* 0x000fc800078e0200 */
[----:B------:R1:W2:Y:S01]  /*62c0*/  SYNCS.PHASECHK.TRANS64.TRYWAIT P1, [R5+URZ], R6 ;  /* 0x00000006050075a7 */ /* 0x0002a2000802017f */
[----:B------:R-:W-:Y:S05]  /*62d0*/  @!P0 BRA `(.L_x_24) ;  /* 0x0000000000048947 */ /* 0x000fea0003800000 */
[----:B------:R-:W-:Y:S01]  /*62e0*/  BPT.TRAP 0x1 ;  /* 0x000000040000795c */ /* 0x000fe20000300000 */
.L_x_24:
[----:B--2---:R-:W-:Y:S05]  /*62f0*/  @P1 BRA `(.L_x_25) ;  /* 0x0000000000081947 */ /* 0x004fea0003800000 */
[----:B------:R-:W2:Y:S02]  /*6300*/  SYNCS.PHASECHK.TRANS64.TRYWAIT P1, [R5+URZ], R6 ;  /* 0x00000006050075a7 */ /* 0x000ea4000802017f */
[----:B--2---:R-:W-:Y:S05]  /*6310*/  @!P1 BRA `(.L_x_26) ;  /* 0x0000014800289947 */ /* 0x004fea0003800000 */
.L_x_25:
[----:B------:R-:W-:Y:S04]  /*6320*/  STL.64 [R1+0x318], R190 ;  /* 0x000318be01007387 */ /* 0x000fe80000100a00 */
[----:B------:R-:W-:Y:S04]  /*6330*/  STL.64 [R1+0x310], R188 ;  /* 0x000310bc01007387 */ /* 0x000fe80000100a00 */
[----:B------:R-:W-:Y:S04]  /*6340*/  STL.64 [R1+0x308], R186 ;  /* 0x000308ba01007387 */ /* 0x000fe80000100a00 */
[----:B------:R3:W-:Y:S04]  /*6350*/  STL.64 [R1+0x300], R184 ;  /* 0x000300b801007387 */ /* 0x0007e80000100a00 */
[----:B---3--:R-:W3:Y:S04]  /*6360*/  LDL.LU.64 R184, [R1+0x40] ;  /* 0x0000400001b87983 */ /* 0x008ee80000300a00 */
[----:B------:R-:W3:Y:S04]  /*6370*/  LDL.LU.64 R186, [R1+0x48] ;  /* 0x0000480001ba7983 */ /* 0x000ee80000300a00 */
[----:B------:R-:W3:Y:S04]  /*6380*/  LDL.LU.64 R188, [R1+0x50] ;  /* 0x0000500001bc7983 */ /* 0x000ee80000300a00 */
[----:B------:R-:W3:Y:S04]  /*6390*/  LDL.LU.64 R190, [R1+0x58] ;  /* 0x0000580001be7983 */ /* 0x000ee80000300a00 */
[----:B------:R-:W-:Y:S04]  /*63a0*/  STL.64 [R1+0x2f8], R206 ;  /* 0x0002f8ce01007387 */ /* 0x000fe80000100a00 */
[----:B------:R-:W-:Y:S04]  /*63b0*/  STL.64 [R1+0x2f0], R204 ;  /* 0x0002f0cc01007387 */ /* 0x000fe80000100a00 */
[----:B------:R-:W-:Y:S04]  /*63c0*/  STL.64 [R1+0x2e8], R202 ;  /* 0x0002e8ca01007387 */ /* 0x000fe80000100a00 */
[----:B------:R4:W-:Y:S04]  /*63d0*/  STL.64 [R1+0x2e0], R200 ;  /* 0x0002e0c801007387 */ /* 0x0009e80000100a00 */
[----:B----4-:R-:W4:Y:S04]  /*63e0*/  LDL.LU.64 R200, [R1+0x80] ;  /* 0x0000800001c87983 */ /* 0x010f280000300a00 */
[----:B------:R-:W4:Y:S04]  /*63f0*/  LDL.LU.64 R202, [R1+0x88] ;  /* 0x0000880001ca7983 */ /* 0x000f280000300a00 */
[----:B------:R-:W4:Y:S04]  /*6400*/  LDL.LU.64 R204, [R1+0x90] ;  /* 0x0000900001cc7983 */ /* 0x000f280000300a00 */
[----:B------:R-:W4:Y:S01]  /*6410*/  LDL.LU.64 R206, [R1+0x98] ;  /* 0x0000980001ce7983 */ /* 0x000f220000300a00 */
[----:B------:R-:W-:Y:S01]  /*6420*/  R2UR UR4, R19 ;  /* 0x00000000130472ca */ /* 0x000fe200000e0000 */
[----:B------:R-:W-:Y:S01]  /*6430*/  UMOV UR9, 0x40000040 ;  /* 0x4000004000097882 */ /* 0x000fe20000000000 */
[----:B------:R-:W-:Y:S01]  /*6440*/  UMOV UR11, 0x40000040 ;  /* 0x40000040000b7882 */ /* 0x000fe20000000000 */
[----:B------:R-:W-:Y:S04]  /*6450*/  STL [R1+0x2d8], R219 ;  /* 0x0002d8db01007387 */ /* 0x000fe80000100800 */
[----:B------:R-:W-:Y:S04]  /*6460*/  STL [R1+0x2d4], R220 ;  /* 0x0002d4dc01007387 */ /* 0x000fe80000100800 */
[----:B------:R-:W-:Y:S02]  /*6470*/  STL [R1+0x2d0], R221 ;  /* 0x0002d0dd01007387 */ /* 0x000fe40000100800 */
[----:B------:R-:W-:-:S02]  /*6480*/  UIMAD UR20, UR60, 0x600, UR4 ;  /* 0x000006003c1478a4 */ /* 0x000fc4000f8e0204 */
[----:B------:R-:W-:Y:S01]  /*6490*/  UIMAD UR4, UR60, 0x780, UR61 ;  /* 0x000007803c0478a4 */ /* 0x000fe2000f8e023d */
[----:B------:R-:W-:Y:S04]  /*64a0*/  STL [R1+0x2cc], R222 ;  /* 0x0002ccde01007387 */ /* 0x000fe80000100800 */
[----:B------:R-:W-:Y:S01]  /*64b0*/  UMOV UR8, UR20 ;  /* 0x0000001400087c82 */ /* 0x000fe20008000000 */
[----:B------:R-:W-:Y:S01]  /*64c0*/  STL [R1+0x2c8], R223 ;  /* 0x0002c8df01007387 */ /* 0x000fe20000100800 */
[----:B------:R-:W-:-:S03]  /*64d0*/  UMOV UR10, UR4 ;  /* 0x00000004000a7c82 */ /* 0x000fc60008000000 */
[----:B------:R-:W-:Y:S04]  /*64e0*/  STL [R1+0x1ac], R4 ;  /* 0x0001ac0401007387 */ /* 0x000fe80000100800 */
[----:B------:R-:W-:Y:S04]  /*64f0*/  STL [R1+0x1a8], R3 ;  /* 0x0001a80301007387 */ /* 0x000fe80000100800 */
[----:B------:R-:W-:Y:S04]  /*6500*/  STL [R1+0x1a4], R2 ;  /* 0x0001a40201007387 */ /* 0x000fe80000100800 */
[----:B------:R-:W-:Y:S04]  /*6510*/  STL [R1+0x1a0], R0 ;  /* 0x0001a00001007387 */ /* 0x000fe80000100800 */
[----:B------:R-:W-:Y:S04]  /*6520*/  STL.64 [R1+0x198], R22 ;  /* 0x0001981601007387 */ /* 0x000fe80000100a00 */
[----:B------:R-:W-:Y:S04]  /*6530*/  STL.64 [R1+0x190], R18 ;  /* 0x0001901201007387 */ /* 0x000fe80000100a00 */
[----:B------:R0:W-:Y:S04]  /*6540*/  STL.64 [R1+0x188], R16 ;  /* 0x0001881001007387 */ /* 0x0001e80000100a00 */
[----:B0-----:R-:W3:Y:S04]  /*6550*/  LDL.LU.64 R16, [R1+0x20] ;  /* 0x0000200001107983 */ /* 0x001ee80000300a00 */
[----:B------:R-:W3:Y:S04]  /*6560*/  LDL.LU.64 R18, [R1+0x28] ;  /* 0x0000280001127983 */ /* 0x000ee80000300a00 */
[----:B------:R-:W3:Y:S04]  /*6570*/  LDL.LU.64 R20, [R1+0x30] ;  /* 0x0000300001147983 */ /* 0x000ee80000300a00 */
[----:B------:R-:W3:Y:S01]  /*6580*/  LDL.LU.64 R22, [R1+0x38] ;  /* 0x0000380001167983 */ /* 0x000ee20000300a00 */
[----:B------:R-:W-:Y:S01]  /*6590*/  UIADD3 UR5, UR4, 0x80, URZ ;  /* 0x0000008004057890 */ /* 0x000fe2000fffe03f */
[----:B----4-:R-:W-:Y:S01]  /*65a0*/  WARPGROUP.ARRIVE ;  /* 0x00000000000079c5 */ /* 0x010fe20000000000 */
[----:B------:R-:W-:Y:S01]  /*65b0*/  UMOV UR17, UR9 ;  /* 0x0000000900117c82 */ /* 0x000fe20008000000 */
[----:B------:R-:W-:Y:S01]  /*65c0*/  UMOV UR19, 0x40000040 ;  /* 0x4000004000137882 */ /* 0x000fe20000000000 */
[----:B------:R-:W-:-:S03]  /*65d0*/  UIADD3 UR6, UR4, 0x100, URZ ;  /* 0x0000010004067890 */ /* 0x000fc6000fffe03f */
[----:B------:R-:W-:Y:S03]  /*65e0*/  IGMMA.64x16x32.S8.S8 R200, gdesc[UR8], R200, gsb0 ;  /* 0x0060000008c879f1 */ /* 0x000fe600080410c8 */
[----:B------:R-:W-:Y:S02]  /*65f0*/  WARPGROUP.DEPBAR.LE gsb0, 0x0 ;  /* 0x00008000000079c5 */ /* 0x000fe40000010000 */
[----:B------:R-:W-:Y:S01]  /*6600*/  IMAD.MOV.U32 R8, RZ, RZ, R200 ;  /* 0x000000ffff087224 */ /* 0x000fe200078e00c8 */
[----:B-12---:R-:W-:Y:S01]  /*6610*/  MOV R6, R202 ;  /* 0x000000ca00067202 */ /* 0x006fe20000000f00 */
[----:B------:R-:W-:Y:S01]  /*6620*/  IMAD.MOV.U32 R7, RZ, RZ, R201 ;  /* 0x000000ffff077224 */ /* 0x000fe200078e00c9 */
[----:B------:R-:W-:Y:S01]  /*6630*/  MOV R2, R206 ;  /* 0x000000ce00027202 */ /* 0x000fe20000000f00 */
[----:B------:R-:W-:Y:S01]  /*6640*/  IMAD.MOV.U32 R5, RZ, RZ, R203 ;  /* 0x000000ffff057224 */ /* 0x000fe200078e00cb */
[----:B------:R-:W2:Y:S01]  /*6650*/  LDL.LU.64 R200, [R1] ;  /* 0x0000000001c87983 */ /* 0x000ea20000300a00 */
[----:B------:R-:W-:-:S02]  /*6660*/  IMAD.MOV.U32 R4, RZ, RZ, R204 ;  /* 0x000000ffff047224 */ /* 0x000fc400078e00cc */
[----:B------:R-:W-:Y:S01]  /*6670*/  IMAD.MOV.U32 R3, RZ, RZ, R205 ;  /* 0x000000ffff037224 */ /* 0x000fe200078e00cd */
[----:B------:R-:W2:Y:S01]  /*6680*/  LDL.LU.64 R202, [R1+0x8] ;  /* 0x0000080001ca7983 */ /* 0x000ea20000300a00 */
[----:B------:R-:W-:-:S03]  /*6690*/  IMAD.MOV.U32 R0, RZ, RZ, R207 ;  /* 0x000000ffff007224 */ /* 0x000fc600078e00cf */
[----:B------:R-:W2:Y:S04]  /*66a0*/  LDL.LU.64 R204, [R1+0x10] ;  /* 0x0000100001cc7983 */ /* 0x000ea80000300a00 */
[----:B------:R-:W2:Y:S01]  /*66b0*/  LDL.LU.64 R206, [R1+0x18] ;  /* 0x0000180001ce7983 */ /* 0x000ea20000300a00 */
[----:B---3--:R-:W-:Y:S01]  /*66c0*/  WARPGROUP.ARRIVE ;  /* 0x00000000000079c5 */ /* 0x008fe20000000000 */
[----:B------:R-:W-:Y:S01]  /*66d0*/  UMOV UR16, UR8 ;  /* 0x0000000800107c82 */ /* 0x000fe20008000000 */
[----:B------:R-:W-:-:S04]  /*66e0*/  UMOV UR18, UR5 ;  /* 0x0000000500127c82 */ /* 0x000fc80008000000 */
[----:B------:R-:W-:Y:S01]  /*66f0*/  IGMMA.64x16x32.S8.S8 R184, gdesc[UR16], R184, gsb0 ;  /* 0x0060000010b879f1 */ /* 0x000fe200080410b8 */
[----:B------:R-:W-:Y:S01]  /*6700*/  UMOV UR24, UR8 ;  /* 0x0000000800187c82 */ /* 0x000fe20008000000 */
[----:B------:R-:W-:Y:S01]  /*6710*/  UMOV UR25, UR9 ;  /* 0x0000000900197c82 */ /* 0x000fe20008000000 */
[----:B------:R-:W-:Y:S01]  /*6720*/  UMOV UR26, UR6 ;  /* 0x00000006001a7c82 */ /* 0x000fe20008000000 */
[----:B------:R-:W-:Y:S01]  /*6730*/  UMOV UR27, 0x40000040 ;  /* 0x40000040001b7882 */ /* 0x000fe20000000000 */
[----:B------:R-:W-:Y:S02]  /*6740*/  WARPGROUP.DEPBAR.LE gsb0, 0x0 ;  /* 0x00008000000079c5 */ /* 0x000fe40000010000 */
[----:B------:R-:W-:Y:S01]  /*6750*/  UIADD3 UR14, UR4, 0x180, URZ ;  /* 0x00000180040e7890 */ /* 0x000fe2000fffe03f */
[----:B------:R-:W-:Y:S01]  /*6760*/  UMOV UR12, UR8 ;  /* 0x00000008000c7c82 */ /* 0x000fe20008000000 */
[----:B------:R-:W-:Y:S01]  /*6770*/  UMOV UR13, UR9 ;  /* 0x00000009000d7c82 */ /* 0x000fe20008000000 */
[----:B------:R-:W-:Y:S01]  /*6780*/  UMOV UR15, 0x40000040 ;  /* 0x40000040000f7882 */ /* 0x000fe20000000000 */
[----:B------:R-:W-:Y:S01]  /*6790*/  UMOV UR16, UR18 ;  /* 0x0000001200107c82 */ /* 0x000fe20008000000 */
[----:B------:R-:W-:Y:S01]  /*67a0*/  UIADD3 UR18, UR4, 0x200, URZ ;  /* 0x0000020004127890 */ /* 0x000fe2000fffe03f */
[----:B------:R-:W-:Y:S01]  /*67b0*/  UMOV UR6, UR26 ;  /* 0x0000001a00067c82 */ /* 0x000fe20008000000 */
[----:B------:R-:W-:Y:S01]  /*67c0*/  UMOV UR7, UR27 ;  /* 0x0000001b00077c82 */ /* 0x000fe20008000000 */
[----:B------:R-:W-:Y:S01]  /*67d0*/  UMOV UR17, UR19 ;  /* 0x0000001300117c82 */ /* 0x000fe20008000000 */
[----:B------:R-:W-:Y:S01]  /*67e0*/  UMOV UR19, 0x40000040 ;  /* 0x4000004000137882 */ /* 0x000fe20000000000 */
[----:B------:R-:W-:Y:S01]  /*67f0*/  UIADD3 UR22, UR4, 0x280, URZ ;  /* 0x0000028004167890 */ /* 0x000fe2000fffe03f */
        /* <DEDUP_REMOVED lines=8> */
[----:B------:R-:W-:Y:S01]  /*6880*/  UMOV UR13, UR7 ;  /* 0x00000007000d7c82 */ /* 0x000fe20008000000 */
        /* <DEDUP_REMOVED lines=101> */
[----:B------:R-:W-:Y:S01]  /*6ee0*/  MOV R10, R190 ;  /* 0x000000be000a7202 */ /* 0x000fe20000000f00 */
[----:B------:R-:W-:Y:S01]  /*6ef0*/  IMAD.MOV.U32 R9, RZ, RZ, R191 ;  /* 0x000000ffff097224 */ /* 0x000fe200078e00bf */
[----:B------:R-:W-:Y:S01]  /*6f00*/  MOV R14, R186 ;  /* 0x000000ba000e7202 */ /* 0x000fe20000000f00 */
[----:B------:R-:W-:Y:S01]  /*6f10*/  IMAD.MOV.U32 R12, RZ, RZ, R188 ;  /* 0x000000ffff0c7224 */ /* 0x000fe200078e00bc */
[----:B------:R-:W2:Y:S01]  /*6f20*/  LDL.LU.64 R190, [R1+0x318] ;  /* 0x0003180001be7983 */ /* 0x000ea20000300a00 */
[----:B------:R-:W-:Y:S02]  /*6f30*/  IMAD.MOV.U32 R11, RZ, RZ, R189 ;  /* 0x000000ffff0b7224 */ /* 0x000fe400078e00bd */
[----:B------:R-:W-:Y:S01]  /*6f40*/  IMAD.MOV.U32 R13, RZ, RZ, R187 ;  /* 0x000000ffff0d7224 */ /* 0x000fe200078e00bb */
[----:B------:R-:W2:Y:S01]  /*6f50*/  LDL.LU.64 R188, [R1+0x310] ;  /* 0x0003100001bc7983 */ /* 0x000ea20000300a00 */
[----:B------:R-:W-:-:S02]  /*6f60*/  IMAD.MOV.U32 R224, RZ, RZ, R184 ;  /* 0x000000ffffe07224 */ /* 0x000fc400078e00b8 */
[----:B------:R-:W-:Y:S01]  /*6f70*/  IMAD.MOV.U32 R15, RZ, RZ, R185 ;  /* 0x000000ffff0f7224 */ /* 0x000fe200078e00b9 */
[----:B------:R-:W2:Y:S04]  /*6f80*/  LDL.LU.64 R186, [R1+0x308] ;  /* 0x0003080001ba7983 */ /* 0x000ea80000300a00 */
[----:B------:R-:W2:Y:S01]  /*6f90*/  LDL.LU.64 R184, [R1+0x300] ;  /* 0x0003000001b87983 */ /* 0x000ea20000300a00 */
        /* <DEDUP_REMOVED lines=9> */
[----:B------:R-:W3:Y:S01]  /*7030*/  LDL.LU.64 R206, [R1+0x2f8] ;  /* 0x0002f80001ce7983 */ /* 0x000ee20000300a00 */
[----:B------:R-:W-:Y:S02]  /*7040*/  IMAD.MOV.U32 R227, RZ, RZ, R205 ;  /* 0x000000ffffe37224 */ /* 0x000fe400078e00cd */
[----:B------:R-:W-:Y:S01]  /*7050*/  IMAD.MOV.U32 R222, RZ, RZ, R203 ;  /* 0x000000ffffde7224 */ /* 0x000fe200078e00cb */
[----:B------:R-:W3:Y:S01]  /*7060*/  LDL.LU.64 R204, [R1+0x2f0] ;  /* 0x0002f00001cc7983 */ /* 0x000ee20000300a00 */
[----:B------:R-:W-:-:S02]  /*7070*/  IMAD.MOV.U32 R219, RZ, RZ, R200 ;  /* 0x000000ffffdb7224 */ /* 0x000fc400078e00c8 */
[----:B------:R-:W-:Y:S01]  /*7080*/  IMAD.MOV.U32 R220, RZ, RZ, R201 ;  /* 0x000000ffffdc7224 */ /* 0x000fe200078e00c9 */
[----:B------:R-:W3:Y:S04]  /*7090*/  LDL.LU.64 R202, [R1+0x2e8] ;  /* 0x0002e80001ca7983 */ /* 0x000ee80000300a00 */
[----:B------:R-:W3:Y:S01]  /*70a0*/  LDL.LU.64 R200, [R1+0x2e0] ;  /* 0x0002e00001c87983 */ /* 0x000ee20000300a00 */
[----:B------:R-:W-:Y:S01]  /*70b0*/  UMOV UR32, UR56 ;  /* 0x0000003800207c82 */ /* 0x000fe20008000000 */
[----:B------:R-:W-:Y:S01]  /*70c0*/  UMOV UR33, UR57 ;  /* 0x0000003900217c82 */ /* 0x000fe20008000000 */
[----:B------:R-:W-:Y:S02]  /*70d0*/  WARPGROUP.DEPBAR.LE gsb0, 0x0 ;  /* 0x00008000000079c5 */ /* 0x000fe40000010000 */
[----:B------:R-:W-:-:S06]  /*70e0*/  WARPGROUP.ARRIVE ;  /* 0x00000000000079c5 */ /* 0x000fcc0000000000 */
[----:B------:R-:W-:Y:S01]  /*70f0*/  IGMMA.64x16x32.S8.S8 R120, gdesc[UR32], R120, gsb0 ;  /* 0x00600000207879f1 */ /* 0x000fe20008041078 */
[----:B------:R-:W-:Y:S04]  /*7100*/  STL.64 [R1+0x260], R214 ;  /* 0x000260d601007387 */ /* 0x000fe80000100a00 */
[----:B------:R0:W-:Y:S04]  /*7110*/  STL.64 [R1+0x258], R212 ;  /* 0x000258d401007387 */ /* 0x0001e80000100a00 */
[----:B------:R1:W-:Y:S04]  /*7120*/  STL.64 [R1+0x250], R210 ;  /* 0x000250d201007387 */ /* 0x0003e80000100a00 */
[----:B------:R4:W-:Y:S01]  /*7130*/  STL.64 [R1+0x248], R208 ;  /* 0x000248d001007387 */ /* 0x0009e20000100a00 */
[----:B0-----:R-:W-:Y:S01]  /*7140*/  IMAD.MOV.U32 R212, RZ, RZ, R223 ;  /* 0x000000ffffd47224 */ /* 0x001fe200078e00df */
[----:B-1----:R-:W-:Y:S01]  /*7150*/  MOV R210, R221 ;  /* 0x000000dd00d27202 */ /* 0x002fe20000000f00 */
[----:B------:R-:W-:-:S02]  /*7160*/  IMAD.MOV.U32 R211, RZ, RZ, R222 ;  /* 0x000000ffffd37224 */ /* 0x000fc400078e00de */
[----:B----4-:R-:W-:Y:S02]  /*7170*/  IMAD.MOV.U32 R208, RZ, RZ, R219 ;  /* 0x000000ffffd07224 */ /* 0x010fe400078e00db */
[----:B------:R-:W4:Y:S01]  /*7180*/  LDL.LU R219, [R1+0x2d8] ;  /* 0x0002d80001db7983 */ /* 0x000f220000300800 */
[----:B------:R-:W-:-:S03]  /*7190*/  IMAD.MOV.U32 R209, RZ, RZ, R220 ;  /* 0x000000ffffd17224 */ /* 0x000fc600078e00dc */
[----:B------:R-:W4:Y:S04]  /*71a0*/  LDL.LU R220, [R1+0x2d4] ;  /* 0x0002d40001dc7983 */ /* 0x000f280000300800 */
[----:B------:R-:W4:Y:S04]  /*71b0*/  LDL.LU R221, [R1+0x2d0] ;  /* 0x0002d00001dd7983 */ /* 0x000f280000300800 */
[----:B------:R-:W4:Y:S04]  /*71c0*/  LDL.LU R222, [R1+0x2cc] ;  /* 0x0002cc0001de7983 */ /* 0x000f280000300800 */
[----:B------:R-:W4:Y:S01]  /*71d0*/  LDL.LU R223, [R1+0x2c8] ;  /* 0x0002c80001df7983 */ /* 0x000f220000300800 */
[----:B------:R-:W-:Y:S01]  /*71e0*/  UMOV UR28, UR56 ;  /* 0x00000038001c7c82 */ /* 0x000fe20008000000 */
[----:B------:R-:W-:Y:S01]  /*71f0*/  UMOV UR29, UR57 ;  /* 0x00000039001d7c82 */ /* 0x000fe20008000000 */
[----:B------:R-:W-:-:S02]  /*7200*/  WARPGROUP.DEPBAR.LE gsb0, 0x0 ;  /* 0x00008000000079c5 */ /* 0x000fc40000010000 */
[----:B------:R-:W-:-:S06]  /*7210*/  WARPGROUP.ARRIVE ;  /* 0x00000000000079c5 */ /* 0x000fcc0000000000 */
[----:B------:R-:W-:Y:S01]  /*7220*/  IGMMA.64x16x32.S8.S8 R136, gdesc[UR28], R136, gsb0 ;  /* 0x006000001c8879f1 */ /* 0x000fe20008041088 */
[----:B------:R-:W-:Y:S01]  /*7230*/  UMOV UR24, UR56 ;  /* 0x0000003800187c82 */ /* 0x000fe20008000000 */
[----:B------:R-:W-:Y:S01]  /*7240*/  UMOV UR25, UR57 ;  /* 0x0000003900197c82 */ /* 0x000fe20008000000 */
[----:B------:R-:W-:Y:S01]  /*7250*/  MOV R214, R226 ;  /* 0x000000e200d67202 */ /* 0x000fe20000000f00 */
[----:B------:R-:W-:Y:S02]  /*7260*/  IMAD.MOV.U32 R215, RZ, RZ, R225 ;  /* 0x000000ffffd77224 */ /* 0x000fe400078e00e1 */
[----:B------:R-:W-:-:S03]  /*7270*/  IMAD.MOV.U32 R213, RZ, RZ, R227 ;  /* 0x000000ffffd57224 */ /* 0x000fc600078e00e3 */
[----:B------:R0:W-:Y:S04]  /*7280*/  STL.64 [R1+0x280], R214 ;  /* 0x000280d601007387 */ /* 0x0001e80000100a00 */
[----:B------:R1:W-:Y:S01]  /*7290*/  STL.64 [R1+0x278], R212 ;  /* 0x000278d401007387 */ /* 0x0003e20000100a00 */
[----:B------:R-:W-:Y:S02]  /*72a0*/  WARPGROUP.DEPBAR.LE gsb0, 0x0 ;  /* 0x00008000000079c5 */ /* 0x000fe40000010000 */
[----:B------:R-:W-:-:S06]  /*72b0*/  WARPGROUP.ARRIVE ;  /* 0x00000000000079c5 */ /* 0x000fcc0000000000 */
[----:B------:R-:W-:Y:S01]  /*72c0*/  IGMMA.64x16x32.S8.S8 R152, gdesc[UR24], R152, gsb0 ;  /* 0x00600000189879f1 */ /* 0x000fe20008041098 */
[----:B0-----:R-:W-:Y:S01]  /*72d0*/  MOV R214, R10 ;  /* 0x0000000a00d67202 */ /* 0x001fe20000000f00 */
[----:B------:R-:W-:Y:S01]  /*72e0*/  IMAD.MOV.U32 R215, RZ, RZ, R9 ;  /* 0x000000ffffd77224 */ /* 0x000fe200078e0009 */
[----:B------:R0:W-:Y:S01]  /*72f0*/  STL.64 [R1+0x270], R210 ;  /* 0x000270d201007387 */ /* 0x0001e20000100a00 */
[----:B-1----:R-:W-:Y:S02]  /*7300*/  IMAD.MOV.U32 R212, RZ, RZ, R12 ;  /* 0x000000ffffd47224 */ /* 0x002fe400078e000c */
[----:B------:R-:W-:Y:S01]  /*7310*/  IMAD.MOV.U32 R213, RZ, RZ, R11 ;  /* 0x000000ffffd57224 */ /* 0x000fe200078e000b */
[----:B------:R1:W-:Y:S04]  /*7320*/  STL.64 [R1+0x268], R208 ;  /* 0x000268d001007387 */ /* 0x0003e80000100a00 */
[----:B------:R1:W-:Y:S01]  /*7330*/  STL.64 [R1+0x2a0], R214 ;  /* 0x0002a0d601007387 */ /* 0x0003e20000100a00 */
[----:B0-----:R-:W-:Y:S01]  /*7340*/  MOV R210, R14 ;  /* 0x0000000e00d27202 */ /* 0x001fe20000000f00 */
[----:B------:R-:W-:-:S02]  /*7350*/  IMAD.MOV.U32 R211, RZ, RZ, R13 ;  /* 0x000000ffffd37224 */ /* 0x000fc400078e000d */
[----:B-1----:R-:W-:Y:S02]  /*7360*/  IMAD.MOV.U32 R208, RZ, RZ, R224 ;  /* 0x000000ffffd07224 */ /* 0x002fe400078e00e0 */
[----:B------:R-:W-:Y:S01]  /*7370*/  IMAD.MOV.U32 R209, RZ, RZ, R15 ;  /* 0x000000ffffd17224 */ /* 0x000fe200078e000f */
[----:B------:R0:W-:Y:S01]  /*7380*/  STL.64 [R1+0x298], R212 ;  /* 0x000298d401007387 */ /* 0x0001e20000100a00 */
[----:B------:R-:W-:Y:S01]  /*7390*/  MOV R214, R2 ;  /* 0x0000000200d67202 */ /* 0x000fe20000000f00 */
[----:B------:R-:W-:Y:S02]  /*73a0*/  IMAD.MOV.U32 R215, RZ, RZ, R0 ;  /* 0x000000ffffd77224 */ /* 0x000fe400078e0000 */
[----:B------:R1:W-:Y:S04]  /*73b0*/  STL.64 [R1+0x290], R210 ;  /* 0x000290d201007387 */ /* 0x0003e80000100a00 */
[----:B------:R1:W-:Y:S01]  /*73c0*/  STL.64 [R1+0x288], R208 ;  /* 0x000288d001007387 */ /* 0x0003e20000100a00 */
[----:B0-----:R-:W-:-:S02]  /*73d0*/  IMAD.MOV.U32 R212, RZ, RZ, R4 ;  /* 0x000000ffffd47224 */ /* 0x001fc400078e0004 */
[----:B------:R-:W-:Y:S01]  /*73e0*/  IMAD.MOV.U32 R213, RZ, RZ, R3 ;  /* 0x000000ffffd57224 */ /* 0x000fe200078e0003 */
[----:B-1----:R-:W-:Y:S01]  /*73f0*/  MOV R210, R6 ;  /* 0x0000000600d27202 */ /* 0x002fe20000000f00 */
[----:B------:R-:W-:Y:S01]  /*7400*/  IMAD.MOV.U32 R211, RZ, RZ, R5 ;  /* 0x000000ffffd37224 */ /* 0x000fe200078e0005 */
[----:B------:R-:W-:Y:S01]  /*7410*/  STL.64 [R1+0x2c0], R214 ;  /* 0x0002c0d601007387 */ /* 0x000fe20000100a00 */
[----:B------:R-:W-:Y:S02]  /*7420*/  IMAD.MOV.U32 R208, RZ, RZ, R8 ;  /* 0x000000ffffd07224 */ /* 0x000fe400078e0008 */
[----:B------:R-:W-:Y:S01]  /*7430*/  IMAD.MOV.U32 R209, RZ, RZ, R7 ;  /* 0x000000ffffd17224 */ /* 0x000fe200078e0007 */
[----:B------:R-:W-:Y:S04]  /*7440*/  STL.64 [R1+0x2b8], R212 ;  /* 0x0002b8d401007387 */ /* 0x000fe80000100a00 */
[----:B------:R-:W-:Y:S04]  /*7450*/  STL.64 [R1+0x2b0], R210 ;  /* 0x0002b0d201007387 */ /* 0x000fe80000100a00 */
[----:B------:R0:W-:Y:S01]  /*7460*/  STL.64 [R1+0x2a8], R208 ;  /* 0x0002a8d001007387 */ /* 0x0001e20000100a00 */
[----:B------:R-:W-:-:S02]  /*7470*/  WARPGROUP.DEPBAR.LE gsb0, 0x0 ;  /* 0x00008000000079c5 */ /* 0x000fc40000010000 */
[----:B------:R-:W-:Y:S01]  /*7480*/  WARPGROUP.ARRIVE ;  /* 0x00000000000079c5 */ /* 0x000fe20000000000 */
[----:B0-----:R-:W4:Y:S04]  /*7490*/  LDL.LU.64 R208, [R1+0x60] ;  /* 0x0000600001d07983 */ /* 0x001f280000300a00 */
[----:B------:R-:W4:Y:S04]  /*74a0*/  LDL.LU.64 R210, [R1+0x68] ;  /* 0x0000680001d27983 */ /* 0x000f280000300a00 */
[----:B------:R-:W4:Y:S04]  /*74b0*/  LDL.LU.64 R212, [R1+0x70] ;  /* 0x0000700001d47983 */ /* 0x000f280000300a00 */
[----:B------:R-:W4:Y:S01]  /*74c0*/  LDL.LU.64 R214, [R1+0x78] ;  /* 0x0000780001d67983 */ /* 0x000f220000300a00 */
[----:B------:R-:W-:Y:S01]  /*74d0*/  UMOV UR20, UR56 ;  /* 0x0000003800147c82 */ /* 0x000fe20008000000 */
[----:B------:R-:W-:-:S02]  /*74e0*/  UMOV UR21, UR57 ;  /* 0x0000003900157c82 */ /* 0x000fc40008000000 */
[----:B------:R-:W-:Y:S01]  /*74f0*/  IGMMA.64x16x32.S8.S8 R168, gdesc[UR20], R168, gsb0 ;  /* 0x0060000014a879f1 */ /* 0x000fe200080410a8 */
[----:B------:R-:W-:Y:S01]  /*7500*/  UMOV UR55, UR17 ;  /* 0x0000001100377c82 */ /* 0x000fe20008000000 */
[----:B------:R-:W-:Y:S01]  /*7510*/  UMOV UR16, UR56 ;  /* 0x0000003800107c82 */ /* 0x000fe20008000000 */
[----:B------:R-:W-:Y:S01]  /*7520*/  UMOV UR17, UR57 ;  /* 0x0000003900117c82 */ /* 0x000fe20008000000 */
[----:B------:R-:W-:Y:S02]  /*7530*/  WARPGROUP.DEPBAR.LE gsb0, 0x0 ;  /* 0x00008000000079c5 */ /* 0x000fe40000010000 */
[----:B--2---:R-:W-:-:S06]  /*7540*/  WARPGROUP.ARRIVE ;  /* 0x00000000000079c5 */ /* 0x004fcc0000000000 */
[----:B------:R-:W-:Y:S01]  /*7550*/  IGMMA.64x16x32.S8.S8 R184, gdesc[UR16], R184, gsb0 ;  /* 0x0060000010b879f1 */ /* 0x000fe200080410b8 */
[----:B------:R-:W-:Y:S01]  /*7560*/  UMOV UR8, UR12 ;  /* 0x0000000c00087c82 */ /* 0x000fe20008000000 */
[----:B------:R-:W-:Y:S01]  /*7570*/  UMOV UR9, UR13 ;  /* 0x0000000d00097c82 */ /* 0x000fe20008000000 */
[----:B------:R-:W-:Y:S01]  /*7580*/  UMOV UR12, UR56 ;  /* 0x00000038000c7c82 */ /* 0x000fe20008000000 */
[----:B------:R-:W-:Y:S01]  /*7590*/  UMOV UR13, UR57 ;  /* 0x00000039000d7c82 */ /* 0x000fe20008000000 */
[----:B------:R-:W-:Y:S02]  /*75a0*/  WARPGROUP.DEPBAR.LE gsb0, 0x0 ;  /* 0x00008000000079c5 */ /* 0x000fe40000010000 */
[----:B---3--:R-:W-:-:S06]  /*75b0*/  WARPGROUP.ARRIVE ;  /* 0x00000000000079c5 */ /* 0x008fcc0000000000 */
[----:B------:R-:W-:Y:S01]  /*75c0*/  IGMMA.64x16x32.S8.S8 R200, gdesc[UR12], R200, gsb0 ;  /* 0x006000000cc879f1 */ /* 0x000fe200080410c8 */
[----:B------:R-:W-:Y:S01]  /*75d0*/  UMOV UR58, UR8 ;  /* 0x00000008003a7c82 */ /* 0x000fe20008000000 */
[----:B------:R-:W-:Y:S01]  /*75e0*/  UMOV UR59, UR9 ;  /* 0x00000009003b7c82 */ /* 0x000fe20008000000 */
[----:B------:R-:W-:Y:S02]  /*75f0*/  WARPGROUP.DEPBAR.LE gsb0, 0x0 ;  /* 0x00008000000079c5 */ /* 0x000fe40000010000 */
[----:B----4-:R-:W-:-:S06]  /*7600*/  WARPGROUP.ARRIVE ;  /* 0x00000000000079c5 */ /* 0x010fcc0000000000 */
        /* <DEDUP_REMOVED lines=10> */
[----:B------:R-:W-:Y:S03]  /*76b0*/  IGMMA.64x16x32.S8.S8 R208, gdesc[UR56], R208, gsb0 ;  /* 0x0060000038d079f1 */ /* 0x000fe600080410d0 */
[----:B------:R-:W-:Y:S02]  /*76c0*/  WARPGROUP.DEPBAR.LE gsb0, 0x0 ;  /* 0x00008000000079c5 */ /* 0x000fe40000010000 */
[----:B------:R-:W-:Y:S01]  /*76d0*/  MOV R2, R214 ;  /* 0x000000d600027202 */ /* 0x000fe20000000f00 */
[----:B------:R-:W-:Y:S01]  /*76e0*/  IMAD.MOV.U32 R0, RZ, RZ, R215 ;  /* 0x000000ffff007224 */ /* 0x000fe200078e00d7 */
[----:B------:R-:W-:Y:S01]  /*76f0*/  MOV R6, R210 ;  /* 0x000000d200067202 */ /* 0x000fe20000000f00 */
[----:B------:R-:W-:Y:S01]  /*7700*/  IMAD.MOV.U32 R4, RZ, RZ, R212 ;  /* 0x000000ffff047224 */ /* 0x000fe200078e00d4 */
[----:B------:R-:W2:Y:S01]  /*7710*/  LDL.LU.64 R214, [R1+0x2c0] ;  /* 0x0002c00001d67983 */ /* 0x000ea20000300a00 */
[----:B------:R-:W-:-:S02]  /*7720*/  IMAD.MOV.U32 R3, RZ, RZ, R213 ;  /* 0x000000ffff037224 */ /* 0x000fc400078e00d5 */
[----:B------:R-:W-:Y:S01]  /*7730*/  IMAD.MOV.U32 R5, RZ, RZ, R211 ;  /* 0x000000ffff057224 */ /* 0x000fe200078e00d3 */
[----:B------:R-:W2:Y:S01]  /*7740*/  LDL.LU.64 R212, [R1+0x2b8] ;  /* 0x0002b80001d47983 */ /* 0x000ea20000300a00 */
[----:B------:R-:W-:Y:S02]  /*7750*/  IMAD.MOV.U32 R8, RZ, RZ, R208 ;  /* 0x000000ffff087224 */ /* 0x000fe400078e00d0 */
[----:B------:R-:W-:Y:S01]  /*7760*/  IMAD.MOV.U32 R7, RZ, RZ, R209 ;  /* 0x000000ffff077224 */ /* 0x000fe200078e00d1 */
[----:B------:R-:W2:Y:S04]  /*7770*/  LDL.LU.64 R210, [R1+0x2b0] ;  /* 0x0002b00001d27983 */ /* 0x000ea80000300a00 */
[----:B------:R-:W2:Y:S01]  /*7780*/  LDL.LU.64 R208, [R1+0x2a8] ;  /* 0x0002a80001d07983 */ /* 0x000ea20000300a00 */
[----:B------:R-:W-:-:S02]  /*7790*/  UIADD3 UR8, UR55, 0x2, URZ ;  /* 0x0000000237087890 */ /* 0x000fc4000fffe03f */
        /* <DEDUP_REMOVED lines=243> */
[----:B0-----:R-:W-:Y:S01]  /*86d0*/  MOV R214, R2 ;  /* 0x0000000200d67202 */ /* 0x001fe20000000f00 */
[----:B------:R-:W-:-:S02]  /*86e0*/  IMAD.MOV.U32 R215, RZ, RZ, R0 ;  /* 0x000000ffffd77224 */ /* 0x000fc400078e0000 */
[----:B-1----:R-:W-:Y:S02]  /*86f0*/  IMAD.MOV.U32 R212, RZ, RZ, R4 ;  /* 0x000000ffffd47224 */ /* 0x002fe400078e0004 */
[----:B------:R-:W-:Y:S01]  /*8700*/  IMAD.MOV.U32 R213, RZ, RZ, R3 ;  /* 0x000000ffffd57224 */ /* 0x000fe200078e0003 */
[----:B--2---:R-:W-:Y:S01]  /*8710*/  MOV R210, R6 ;  /* 0x0000000600d27202 */ /* 0x004fe20000000f00 */
[----:B------:R-:W-:Y:S02]  /*8720*/  IMAD.MOV.U32 R211, RZ, RZ, R5 ;  /* 0x000000ffffd37224 */ /* 0x000fe400078e0005 */
        /* <DEDUP_REMOVED lines=91> */
[----:B0-----:R-:W-:Y:S01]  /*8ce0*/  IMAD.MOV.U32 R212, RZ, RZ, R199 ;  /* 0x000000ffffd47224 */ /* 0x001fe200078e00c7 */
[----:B-1----:R-:W-:Y:S01]  /*8cf0*/  MOV R210, R197 ;  /* 0x000000c500d27202 */ /* 0x002fe20000000f00 */
[----:B------:R-:W-:-:S02]  /*8d00*/  IMAD.MOV.U32 R211, RZ, RZ, R198 ;  /* 0x000000ffffd37224 */ /* 0x000fc400078e00c6 */
[----:B--2---:R-:W-:Y:S02]  /*8d10*/  IMAD.MOV.U32 R208, RZ, RZ, R195 ;  /* 0x000000ffffd07224 */ /* 0x004fe400078e00c3 */
[----:B------:R-:W2:Y:S01]  /*8d20*/  LDL.LU R195, [R1+0x1c0] ;  /* 0x0001c00001c37983 */ /* 0x000ea20000300800 */
[----:B------:R-:W-:-:S03]  /*8d30*/  IMAD.MOV.U32 R209, RZ, RZ, R196 ;  /* 0x000000ffffd17224 */ /* 0x000fc600078e00c4 */
[----:B------:R-:W2:Y:S04]  /*8d40*/  LDL.LU R196, [R1+0x1bc] ;  /* 0x0001bc0001c47983 */ /* 0x000ea80000300800 */
[----:B------:R-:W2:Y:S04]  /*8d50*/  LDL.LU R197, [R1+0x1b8] ;  /* 0x0001b80001c57983 */ /* 0x000ea80000300800 */
[----:B------:R-:W2:Y:S04]  /*8d60*/  LDL.LU R198, [R1+0x1b4] ;  /* 0x0001b40001c67983 */ /* 0x000ea80000300800 */
[----:B------:R-:W2:Y:S01]  /*8d70*/  LDL.LU R199, [R1+0x1b0] ;  /* 0x0001b00001c77983 */ /* 0x000ea20000300800 */
[----:B------:R-:W-:Y:S01]  /*8d80*/  UMOV UR6, UR18 ;  /* 0x0000001200067c82 */ /* 0x000fe20008000000 */
[----:B------:R-:W-:Y:S01]  /*8d90*/  UIADD3 UR18, UR4, 0x204, URZ ;  /* 0x0000020404127890 */ /* 0x000fe2000fffe03f */
[----:B------:R-:W-:Y:S01]  /*8da0*/  UMOV UR16, UR22 ;  /* 0x0000001600107c82 */ /* 0x000fe20008000000 */
[----:B------:R-:W-:Y:S01]  /*8db0*/  UMOV UR17, UR23 ;  /* 0x0000001700117c82 */ /* 0x000fe20008000000 */
[----:B------:R-:W-:Y:S01]  /*8dc0*/  UMOV UR7, UR19 ;  /* 0x0000001300077c82 */ /* 0x000fe20008000000 */
[----:B------:R-:W-:Y:S01]  /*8dd0*/  UMOV UR12, UR16 ;  /* 0x00000010000c7c82 */ /* 0x000fe20008000000 */
        /* <DEDUP_REMOVED lines=120> */
[----:B------:R-:W-:Y:S01]  /*9560*/  MOV R214, R3 ;  /* 0x0000000300d67202 */ /* 0x000fe20000000f00 */
[----:B------:R-:W-:Y:S02]  /*9570*/  IMAD.MOV.U32 R215, RZ, RZ, R2 ;  /* 0x000000ffffd77224 */ /* 0x000fe400078e0002 */
        /* <DEDUP_REMOVED lines=10> */
[----:B-1----:R-:W-:Y:S01]  /*9620*/  MOV R214, R14 ;  /* 0x0000000e00d67202 */ /* 0x002fe20000000f00 */
[----:B------:R-:W-:-:S02]  /*9630*/  IMAD.MOV.U32 R215, RZ, RZ, R13 ;  /* 0x000000ffffd77224 */ /* 0x000fc400078e000d */
[----:B------:R1:W-:Y:S01]  /*9640*/  STL.64 [R1+0x128], R208 ;  /* 0x000128d001007387 */ /* 0x0003e20000100a00 */
[----:B--2---:R-:W-:Y:S02]  /*9650*/  IMAD.MOV.U32 R212, RZ, RZ, R224 ;  /* 0x000000ffffd47224 */ /* 0x004fe400078e00e0 */
[----:B------:R-:W-:Y:S01]  /*9660*/  IMAD.MOV.U32 R213, RZ, RZ, R15 ;  /* 0x000000ffffd57224 */ /* 0x000fe200078e000f */
[----:B---3--:R-:W-:Y:S01]  /*9670*/  MOV R210, R226 ;  /* 0x000000e200d27202 */ /* 0x008fe20000000f00 */
[----:B------:R-:W-:Y:S02]  /*9680*/  IMAD.MOV.U32 R211, RZ, RZ, R225 ;  /* 0x000000ffffd37224 */ /* 0x000fe400078e00e1 */
[----:B-1----:R-:W-:Y:S02]  /*9690*/  IMAD.MOV.U32 R208, RZ, RZ, R0 ;  /* 0x000000ffffd07224 */ /* 0x002fe400078e0000 */
[----:B------:R-:W-:Y:S01]  /*96a0*/  IMAD.MOV.U32 R209, RZ, RZ, R227 ;  /* 0x000000ffffd17224 */ /* 0x000fe200078e00e3 */
[----:B------:R0:W5:Y:S04]  /*96b0*/  LDL.LU R0, [R1+0x1a0] ;  /* 0x0001a00001007983 */ /* 0x0001680000300800 */
        /* <DEDUP_REMOVED lines=9> */
[----:B------:R-:W-:Y:S01]  /*9750*/  IMAD.MOV.U32 R211, RZ, RZ, R9 ;  /* 0x000000ffffd37224 */ /* 0x000fe200078e0009 */
        /* <DEDUP_REMOVED lines=13> */
[----:B------:R-:W-:-:S02]  /*9830*/  UMOV UR21, UR57 ;  /* 0x0000003900157c82 */ /* 0x000fc40008000000 */
        /* <DEDUP_REMOVED lines=27> */
[----:B--2---:R-:W-:-:S06]  /*99f0*/  WARPGROUP.ARRIVE ;  /* 0x00000000000079c5 */ /* 0x004fcc0000000000 */
[----:B------:R-:W-:Y:S01]  /*9a00*/  IGMMA.64x16x32.S8.S8 R208, gdesc[UR8], R208, gsb0 ;  /* 0x0060000008d079f1 */ /* 0x000fe200080410d0 */
[----:B------:R-:W-:Y:S01]  /*9a10*/  MOV R6, R22 ;  /* 0x0000001600067202 */ /* 0x000fe20000000f00 */
[----:B------:R-:W-:Y:S01]  /*9a20*/  IMAD.MOV.U32 R5, RZ, RZ, R23 ;  /* 0x000000ffff057224 */ /* 0x000fe200078e0017 */
[----:B------:R-:W-:Y:S01]  /*9a30*/  MOV R10, R18 ;  /* 0x00000012000a7202 */ /* 0x000fe20000000f00 */
[----:B------:R-:W-:Y:S01]  /*9a40*/  IMAD.MOV.U32 R9, RZ, RZ, R19 ;  /* 0x000000ffff097224 */ /* 0x000fe200078e0013 */
[----:B------:R0:W5:Y:S01]  /*9a50*/  LDL.LU.64 R22, [R1+0x198] ;  /* 0x0001980001167983 */ /* 0x0001620000300a00 */
[----:B------:R-:W-:Y:S02]  /*9a60*/  IMAD.MOV.U32 R12, RZ, RZ, R16 ;  /* 0x000000ffff0c7224 */ /* 0x000fe400078e0010 */
[----:B------:R-:W-:Y:S01]  /*9a70*/  IMAD.MOV.U32 R11, RZ, RZ, R17 ;  /* 0x000000ffff0b7224 */ /* 0x000fe200078e0011 */
[----:B------:R0:W5:Y:S01]  /*9a80*/  LDL.LU.64 R18, [R1+0x190] ;  /* 0x0001900001127983 */ /* 0x0001620000300a00 */
[----:B------:R-:W-:-:S02]  /*9a90*/  IMAD.MOV.U32 R8, RZ, RZ, R20 ;  /* 0x000000ffff087224 */ /* 0x000fc400078e0014 */
[----:B------:R-:W-:Y:S01]  /*9aa0*/  IMAD.MOV.U32 R7, RZ, RZ, R21 ;  /* 0x000000ffff077224 */ /* 0x000fe200078e0015 */
[----:B------:R0:W5:Y:S01]  /*9ab0*/  LDL.LU.64 R16, [R1+0x188] ;  /* 0x0001880001107983 */ /* 0x0001620000300a00 */
[----:B------:R-:W-:Y:S02]  /*9ac0*/  WARPGROUP.DEPBAR.LE gsb0, 0x0 ;  /* 0x00008000000079c5 */ /* 0x000fe40000010000 */
        /* <DEDUP_REMOVED lines=12> */
[----:B------:R-:W-:Y:S02]  /*9b90*/  UIADD3 UR5, UR55, 0x6, URZ ;  /* 0x0000000637057890 */ /* 0x000fe4000fffe03f */
        /* <DEDUP_REMOVED lines=114> */
[----:B------:R-:W-:Y:S02]  /*a2c0*/  UIADD3 UR54, UR4, 0x686, URZ ;  /* 0x0000068604367890 */ /* 0x000fe4000fffe03f */
[----:B------:R-:W-:Y:S01]  /*a2d0*/  UIADD3 UR58, UR4, 0x706, URZ ;  /* 0x00000706043a7890 */ /* 0x000fe2000fffe03f */
[----:B------:R-:W-:Y:S02]  /*a2e0*/  UMOV UR5, UR9 ;  /* 0x0000000900057c82 */ /* 0x000fe40008000000 */
[----:B------:R-:W-:Y:S01]  /*a2f0*/  UMOV UR4, UR8 ;  /* 0x0000000800047c82 */ /* 0x000fe20008000000 */
[----:B------:R-:W-:Y:S01]  /*a300*/  UMOV UR7, 0x40000040 ;  /* 0x4000004000077882 */ /* 0x000fe20000000000 */
        /* <DEDUP_REMOVED lines=16> */
[----:B------:R-:W-:Y:S01]  /*a410*/  UMOV UR56, UR4 ;  /* 0x0000000400387c82 */ /* 0x000fe20008000000 */
[----:B------:R-:W-:Y:S01]  /*a420*/  UMOV UR57, 0x40000040 ;  /* 0x4000004000397882 */ /* 0x000fe20000000000 */
        /* <DEDUP_REMOVED lines=62> */
[----:B------:R1:W-:Y:S01]  /*a810*/  STL.64 [R1+0xe0], R214 ;  /* 0x0000e0d601007387 */ /* 0x0003e20000100a00 */
[----:B------:R-:W-:Y:S02]  /*a820*/  WARPGROUP.DEPBAR.LE gsb0, 0x0 ;  /* 0x00008000000079c5 */ /* 0x000fe40000010000 */
[----:B------:R-:W-:-:S06]  /*a830*/  WARPGROUP.ARRIVE ;  /* 0x00000000000079c5 */ /* 0x000fcc0000000000 */
[----:B------:R-:W-:Y:S01]  /*a840*/  IGMMA.64x16x32.S8.S8 R216, gdesc[UR12], R216, gsb0 ;  /* 0x006000000cd879f1 */ /* 0x000fe200080410d8 */
[----:B------:R2:W-:Y:S01]  /*a850*/  STL.64 [R1+0xd8], R212 ;  /* 0x0000d8d401007387 */ /* 0x0005e20000100a00 */
[----:B-1----:R-:W-:Y:S01]  /*a860*/  MOV R214, R14 ;  /* 0x0000000e00d67202 */ /* 0x002fe20000000f00 */
[----:B------:R-:W-:Y:S02]  /*a870*/  IMAD.MOV.U32 R215, RZ, RZ, R13 ;  /* 0x000000ffffd77224 */ /* 0x000fe400078e000d */
[----:B------:R1:W-:Y:S04]  /*a880*/  STL.64 [R1+0xd0], R210 ;  /* 0x0000d0d201007387 */ /* 0x0003e80000100a00 */
[----:B------:R3:W-:Y:S01]  /*a890*/  STL.64 [R1+0xc8], R208 ;  /* 0x0000c8d001007387 */ /* 0x0007e20000100a00 */
[----:B--2---:R-:W-:-:S02]  /*a8a0*/  IMAD.MOV.U32 R212, RZ, RZ, R20 ;  /* 0x000000ffffd47224 */ /* 0x004fc400078e0014 */
[----:B------:R-:W-:Y:S01]  /*a8b0*/  IMAD.MOV.U32 R213, RZ, RZ, R15 ;  /* 0x000000ffffd57224 */ /* 0x000fe200078e000f */
[----:B-1----:R-:W-:Y:S01]  /*a8c0*/  MOV R210, R224 ;  /* 0x000000e000d27202 */ /* 0x002fe20000000f00 */
[----:B------:R-:W-:Y:S01]  /*a8d0*/  IMAD.MOV.U32 R211, RZ, RZ, R21 ;  /* 0x000000ffffd37224 */ /* 0x000fe200078e0015 */
[----:B------:R1:W-:Y:S01]  /*a8e0*/  STL.64 [R1+0x100], R214 ;  /* 0x000100d601007387 */ /* 0x0003e20000100a00 */
[----:B---3--:R-:W-:Y:S02]  /*a8f0*/  IMAD.MOV.U32 R208, RZ, RZ, R226 ;  /* 0x000000ffffd07224 */ /* 0x008fe400078e00e2 */
[----:B------:R-:W-:Y:S01]  /*a900*/  IMAD.MOV.U32 R209, RZ, RZ, R225 ;  /* 0x000000ffffd17224 */ /* 0x000fe200078e00e1 */
[----:B------:R2:W-:Y:S04]  /*a910*/  STL.64 [R1+0xf8], R212 ;  /* 0x0000f8d401007387 */ /* 0x0005e80000100a00 */
[----:B------:R3:W-:Y:S01]  /*a920*/  STL.64 [R1+0xf0], R210 ;  /* 0x0000f0d201007387 */ /* 0x0007e20000100a00 */
[----:B-1----:R-:W-:-:S03]  /*a930*/  MOV R214, R6 ;  /* 0x0000000600d67202 */ /* 0x002fc60000000f00 */
[----:B------:R1:W-:Y:S01]  /*a940*/  STL.64 [R1+0xe8], R208 ;  /* 0x0000e8d001007387 */ /* 0x0003e20000100a00 */
[----:B------:R-:W-:Y:S02]  /*a950*/  IMAD.MOV.U32 R215, RZ, RZ, R5 ;  /* 0x000000ffffd77224 */ /* 0x000fe400078e0005 */
[----:B--2---:R-:W-:Y:S02]  /*a960*/  IMAD.MOV.U32 R212, RZ, RZ, R8 ;  /* 0x000000ffffd47224 */ /* 0x004fe400078e0008 */
[----:B------:R-:W-:Y:S01]  /*a970*/  IMAD.MOV.U32 R213, RZ, RZ, R7 ;  /* 0x000000ffffd57224 */ /* 0x000fe200078e0007 */
[----:B---3--:R-:W-:Y:S01]  /*a980*/  MOV R210, R10 ;  /* 0x0000000a00d27202 */ /* 0x008fe20000000f00 */
[----:B------:R-:W-:Y:S02]  /*a990*/  IMAD.MOV.U32 R211, RZ, RZ, R9 ;  /* 0x000000ffffd37224 */ /* 0x000fe400078e0009 */
[----:B-1----:R-:W-:Y:S02]  /*a9a0*/  IMAD.MOV.U32 R208, RZ, RZ, R12 ;  /* 0x000000ffffd07224 */ /* 0x002fe400078e000c */
[----:B------:R-:W-:Y:S01]  /*a9b0*/  IMAD.MOV.U32 R209, RZ, RZ, R11 ;  /* 0x000000ffffd17224 */ /* 0x000fe200078e000b */
[----:B------:R-:W-:Y:S01]  /*a9c0*/  UMOV UR58, UR8 ;  /* 0x00000008003a7c82 */ /* 0x000fe20008000000 */
[----:B------:R-:W-:-:S04]  /*a9d0*/  WARPGROUP.DEPBAR.LE gsb0, 0x0 ;  /* 0x00008000000079c5 */ /* 0x000fc80000010000 */
[----:B------:R-:W-:Y:S01]  /*a9e0*/  WARPGROUP.ARRIVE ;  /* 0x00000000000079c5 */ /* 0x000fe20000000000 */
[----:B------:R-:W-:-:S05]  /*a9f0*/  UMOV UR59, UR9 ;  /* 0x00000009003b7c82 */ /* 0x000fca0008000000 */
        /* <DEDUP_REMOVED lines=24> */
[----:B------:R-:W-:Y:S01]  /*ab80*/  BPT.TRAP 0x1 ;  /* 0x000000040000795c */ /* 0x000fe20000300000 */
.L_x_27:
[----:B------:R-:W2:Y:S04]  /*ab90*/  LDL R5, [R1+0xa0] ;  /* 0x0000a00001057983 */ /* 0x000ea80000100800 */
[----:B------:R-:W3:Y:S04]  /*aba0*/  LDL R7, [R1+0xa4] ;  /* 0x0000a40001077983 */ /* 0x000ee80000100800 */
[----:B------:R-:W4:Y:S01]  /*abb0*/  LDL R6, [R1+0xa8] ;  /* 0x0000a80001067983 */ /* 0x000f220000100800 */
[----:B--2---:R-:W-:-:S13]  /*abc0*/  ISETP.NE.AND P1, PT, R5, RZ, PT ;  /* 0x000000ff0500720c */ /* 0x004fda0003f25270 */
[----:B-----5:R-:W-:-:S04]  /*abd0*/  @P1 IMAD R5, R2, 0x8, R0 ;  /* 0x0000000802051824 */ /* 0x020fc800078e0200 */
[----:B------:R-:W-:-:S05]  /*abe0*/  @P1 VIADD R5, R5, 0x20 ;  /* 0x0000002005051836 */ /* 0x000fca0000000000 */
[----:B---3--:R-:W-:-:S04]  /*abf0*/  @P1 PRMT R5, R7, 0x654, R5 ;  /* 0x0000065407051816 */ /* 0x008fc80000000005 */
[----:B------:R1:W-:Y:S01]  /*ac00*/  @P1 SYNCS.ARRIVE.TRANS64.RED.A1T0 RZ, [R5+URZ], RZ ;  /* 0x000000ff05ff19a7 */ /* 0x0003e2000810043f */
[----:B----4-:R-:W-:-:S13]  /*ac10*/  ISETP.GT.U32.AND P1, PT, R6, 0x1, PT ;  /* 0x000000010600780c */ /* 0x010fda0003f24070 */
[----:B-1----:R-:W-:Y:S05]  /*ac20*/  @P1 BRA `(.L_x_28) ;  /* 0x0000000000041947 */ /* 0x002fea0003800000 */
[----:B------:R-:W-:Y:S01]  /*ac30*/  BPT.TRAP 0x1 ;  /* 0x000000040000795c */ /* 0x000fe20000300000 */
.L_x_28:
[----:B------:R-:W-:Y:S01]  /*ac40*/  UIADD3 UR60, UR60, 0x1, URZ ;  /* 0x000000013c3c7890 */ /* 0x000fe2000fffe03f */
[C---:B------:R-:W-:Y:S01]  /*ac50*/  ISETP.GT.AND P2, PT, R4.reuse, 0x1, PT ;  /* 0x000000010400780c */ /* 0x040fe20003f44270 */
[----:B------:R-:W-:Y:S01]  /*ac60*/  VIADD R4, R4, 0xffffffff ;  /* 0xffffffff04047836 */ /* 0x000fe20000000000 */
[----:B------:R-:W-:Y:S01]  /*ac70*/  IADD3 R2, R2, 0x1, RZ ;  /* 0x0000000102027810 */ /* 0x000fe20007ffe0ff */
[----:B------:R-:W-:-:S03]  /*ac80*/  UISETP.NE.AND UP0, UPT, UR60, 0x4, UPT ;  /* 0x000000043c00788c */ /* 0x000fc6000bf05270 */
[C---:B------:R-:W-:Y:S01]  /*ac90*/  ISETP.NE.AND P1, PT, R2.reuse, 0x4, PT ;  /* 0x000000040200780c */ /* 0x040fe20003f25270 */
[----:B------:R-:W-:Y:S02]  /*aca0*/  USEL UR4, URZ, 0x1, UP0 ;  /* 0x000000013f047887 */ /* 0x000fe40008000000 */
[----:B------:R-:W-:Y:S01]  /*acb0*/  USEL UR60, UR60, URZ, UP0 ;  /* 0x0000003f3c3c7287 */ /* 0x000fe20008000000 */
[----:B------:R-:W-:-:S03]  /*acc0*/  SEL R2, R2, RZ, P1 ;  /* 0x000000ff02027207 */ /* 0x000fc60000800000 */
[----:B------:R-:W-:Y:S01]  /*acd0*/  LOP3.LUT R3, R3, UR4, RZ, 0x3c, !PT ;  /* 0x0000000403037c12 */ /* 0x000fe2000f8e3cff */
[----:B------:R-:W-:Y:S07]  /*ace0*/  @P2 BRA `(.L_x_29) ;  /* 0xffffffb400502947 */ /* 0x000fee000383ffff */
.L_x_22:
[----:B------:R1:W5:Y:S01]  /*acf0*/  LDL R6, [R1+0xb4] ;  /* 0x0000b40001067983 */ /* 0x0003620000100800 */
[----:B------:R-:W2:Y:S03]  /*ad00*/  LDC R2, c[0x0][0x28c] ;  /* 0x0000a300ff027b82 */ /* 0x000ea60000000800 */
[----:B------:R1:W5:Y:S01]  /*ad10*/  LDL R5, [R1+0xc4] ;  /* 0x0000c40001057983 */ /* 0x0003620000100800 */
[----:B--2---:R-:W-:-:S13]  /*ad20*/  ISETP.GE.AND P1, PT, R2, 0x1, PT ;  /* 0x000000010200780c */ /* 0x004fda0003f26270 */
[----:B-1----:R-:W-:Y:S05]  /*ad30*/  @!P1 BRA `(.L_x_30) ;  /* 0x0000000000549947 */ /* 0x002fea0003800000 */
[----:B------:R-:W-:Y:S05]  /*ad40*/  @!P0 BRA `(.L_x_31) ;  /* 0x0000000000048947 */ /* 0x000fea0003800000 */
[----:B------:R-:W-:Y:S01]  /*ad50*/  BPT.TRAP 0x1 ;  /* 0x000000040000795c */ /* 0x000fe20000300000 */
.L_x_31:
[----:B------:R-:W2:Y:S04]  /*ad60*/  LDL R2, [R1+0xa0] ;  /* 0x0000a00001027983 */ /* 0x000ea80000100800 */
[----:B-----5:R-:W3:Y:S04]  /*ad70*/  LDL R4, [R1+0xa4] ;  /* 0x0000a40001047983 */ /* 0x020ee80000100800 */
[----:B------:R-:W4:Y:S01]  /*ad80*/  LDL R3, [R1+0xa8] ;  /* 0x0000a80001037983 */ /* 0x000f220000100800 */
[----:B------:R-:W-:Y:S02]  /*ad90*/  R2UR UR6, R5 ;  /* 0x00000000050672ca */ /* 0x000fe400000e0000 */
[----:B------:R-:W-:-:S11]  /*ada0*/  R2UR UR5, R6 ;  /* 0x00000000060572ca */ /* 0x000fd600000e0000 */
[----:B------:R-:W-:Y:S01]  /*adb0*/  UISETP.LT.AND UP1, UPT, UR6, 0x1, UPT ;  /* 0x000000010600788c */ /* 0x000fe2000bf21270 */
[----:B--2---:R-:W-:-:S13]  /*adc0*/  ISETP.NE.AND P0, PT, R2, RZ, PT ;  /* 0x000000ff0200720c */ /* 0x004fda0003f05270 */
[----:B------:R-:W-:-:S05]  /*add0*/  VOTEU.ANY UP0, P0 ;  /* 0x00000000003f7886 */ /* 0x000fca0000000100 */
[----:B------:R-:W-:-:S04]  /*ade0*/  @UP0 USEL UR4, UR6, 0x1, UP1 ;  /* 0x0000000106040887 */ /* 0x000fc80008800000 */
[----:B------:R-:W-:-:S06]  /*adf0*/  @UP0 UIADD3 UR4, UR5, UR6, -UR4 ;  /* 0x0000000605040290 */ /* 0x000fcc000fffe804 */
[----:B------:R-:W-:-:S04]  /*ae00*/  IMAD.U32 R2, RZ, RZ, UR4 ;  /* 0x00000004ff027e24 */ /* 0x000fc8000f8e00ff */
[----:B------:R-:W-:-:S05]  /*ae10*/  @P0 IMAD.SHL.U32 R2, R2, 0x8, RZ ;  /* 0x0000000802020824 */ /* 0x000fca00078e00ff */
[----:B------:R-:W-:-:S04]  /*ae20*/  @P0 LOP3.LUT R2, R2, 0x18, RZ, 0xc0, !PT ;  /* 0x0000001802020812 */ /* 0x000fc800078ec0ff */
[----:B------:R-:W-:-:S04]  /*ae30*/  @P0 IADD3 R0, R0, 0x20, R2 ;  /* 0x0000002000000810 */ /* 0x000fc80007ffe002 */
[----:B---3--:R-:W-:-:S04]  /*ae40*/  @P0 PRMT R0, R4, 0x654, R0 ;  /* 0x0000065404000816 */ /* 0x008fc80000000000 */
[----:B------:R1:W-:Y:S01]  /*ae50*/  @P0 SYNCS.ARRIVE.TRANS64.RED.A1T0 RZ, [R0+URZ], RZ ;  /* 0x000000ff00ff09a7 */ /* 0x0003e2000810043f */
[----:B----4-:R-:W-:-:S13]  /*ae60*/  ISETP.GT.U32.AND P0, PT, R3, 0x1, PT ;  /* 0x000000010300780c */ /* 0x010fda0003f04070 */
[----:B-1----:R-:W-:Y:S05]  /*ae70*/  @P0 BRA `(.L_x_30) ;  /* 0x0000000000040947 */ /* 0x002fea0003800000 */
[----:B------:R-:W-:Y:S01]  /*ae80*/  BPT.TRAP 0x1 ;  /* 0x000000040000795c */ /* 0x000fe20000300000 */
.L_x_30:
[----:B------:R-:W2:Y:S01]  /*ae90*/  LDL.LU R2, [R1+0xb8] ;  /* 0x0000b80001027983 */ /* 0x000ea20000300800 */
[----:B-----5:R-:W-:Y:S01]  /*aea0*/  R2UR UR5, R6 ;  /* 0x00000000060572ca */ /* 0x020fe200000e0000 */
[----:B------:R-:W-:Y:S01]  /*aeb0*/  ULDC UR4, c[0x0][0x284] ;  /* 0x0000a10000047ab9 */ /* 0x000fe20000000800 */
[----:B------:R-:W-:Y:S01]  /*aec0*/  R2UR UR6, R5 ;  /* 0x00000000050672ca */ /* 0x000fe200000e0000 */
[----:B------:R-:W3:Y:S01]  /*aed0*/  LDL.LU R0, [R1+0xbc] ;  /* 0x0000bc0001007983 */ /* 0x000ee20000300800 */
[----:B------:R-:W-:Y:S01]  /*aee0*/  ULDC.64 UR8, c[0x0][0x5d0] ;  /* 0x0001740000087ab9 */ /* 0x000fe20000000a00 */
[----:B------:R-:W1:Y:S02]  /*aef0*/  S2R R3, SR_TID.X ;  /* 0x0000000000037919 */ /* 0x000e640000002100 */
[----:B-1----:R-:W-:Y:S02]  /*af00*/  SHF.R.U32.HI R19, RZ, 0x7, R3 ;  /* 0x00000007ff137819 */ /* 0x002fe40000011603 */
[----:B------:R-:W-:-:S02]  /*af10*/  LOP3.LUT R13, R3, 0x60, RZ, 0xc0, !PT ;  /* 0x00000060030d7812 */ /* 0x000fc400078ec0ff */
[----:B------:R-:W-:Y:S02]  /*af20*/  LOP3.LUT R19, R19, 0x1, RZ, 0xc0, !PT ;  /* 0x0000000113137812 */ /* 0x000fe400078ec0ff */
[----:B------:R-:W-:Y:S02]  /*af30*/  SHF.R.U32.HI R13, RZ, 0x1, R13 ;  /* 0x00000001ff0d7819 */ /* 0x000fe4000001160d */
[----:B------:R-:W-:Y:S01]  /*af40*/  SHF.L.U32 R21, R3, 0x1, RZ ;  /* 0x0000000103157819 */ /* 0x000fe200000006ff */
[----:B------:R-:W-:Y:S01]  /*af50*/  IMAD.SHL.U32 R12, R19, 0x40, RZ ;  /* 0x00000040130c7824 */ /* 0x000fe200078e00ff */
[----:B--2---:R-:W-:Y:S02]  /*af60*/  R2UR UR7, R2 ;  /* 0x00000000020772ca */ /* 0x004fe400000e0000 */
[----:B------:R-:W1:Y:S01]  /*af70*/  LDC R2, c[0x0][0x288] ;  /* 0x0000a200ff027b82 */ /* 0x000e620000000800 */
[----:B---3--:R-:W-:Y:S01]  /*af80*/  IMAD R20, R0, 0xf0, RZ ;  /* 0x000000f000147824 */ /* 0x008fe200078e02ff */
[----:B------:R-:W-:-:S05]  /*af90*/  LOP3.LUT R0, R3, 0x3, RZ, 0xc0, !PT ;  /* 0x0000000303007812 */ /* 0x000fca00078ec0ff */
[----:B-1----:R-:W-:Y:S01]  /*afa0*/  IMAD R0, R0, -0x2, R2 ;  /* 0xfffffffe00007824 */ /* 0x002fe200078e0202 */
[----:B------:R-:W-:Y:S02]  /*afb0*/  ISETP.GE.AND P0, PT, R20, R2, PT ;  /* 0x000000021400720c */ /* 0x000fe40003f06270 */
[----:B------:R-:W-:Y:S01]  /*afc0*/  SHF.R.U32.HI R2, RZ, 0x2, R3 ;  /* 0x00000002ff027819 */ /* 0x000fe20000011603 */
[----:B------:R-:W-:Y:S01]  /*afd0*/  IMAD.IADD R0, R0, 0x1, -R20 ;  /* 0x0000000100007824 */ /* 0x000fe200078e0a14 */
[----:B------:R-:W-:Y:S01]  /*afe0*/  LOP3.LUT R20, R20, 0x6, R21, 0xf8, !PT ;  /* 0x0000000614147812 */ /* 0x000fe200078ef815 */
[----:B------:R-:W-:Y:S01]  /*aff0*/  IMAD.MOV.U32 R3, RZ, RZ, -0x1 ;  /* 0xffffffffff037424 */ /* 0x000fe200078e00ff */
[----:B------:R-:W-:Y:S02]  /*b000*/  LOP3.LUT R2, R2, 0x7, RZ, 0xc0, !PT ;  /* 0x0000000702027812 */ /* 0x000fe400078ec0ff */
[----:B------:R-:W-:Y:S02]  /*b010*/  SHF.R.S32.HI R21, RZ, 0x1f, R20 ;  /* 0x0000001fff157819 */ /* 0x000fe40000011414 */
[----:B------:R-:W-:-:S02]  /*b020*/  LOP3.LUT R12, R12, 0x40, R2, 0xe2, !PT ;  /* 0x000000400c0c7812 */ /* 0x000fc400078ee202 */
[-C--:B------:R-:W-:Y:S01]  /*b030*/  IADD3 R2, RZ, -R13.reuse, -R2 ;  /* 0x8000000dff027210 */ /* 0x080fe20007ffe802 */
[----:B------:R-:W-:Y:S01]  /*b040*/  IMAD.WIDE.U32 R4, R22, UR8, R20 ;  /* 0x0000000816047c25 */ /* 0x000fe2000f8e0014 */
[----:B------:R-:W-:-:S03]  /*b050*/  LOP3.LUT R12, R12, R13, RZ, 0xfc, !PT ;  /* 0x0000000d0c0c7212 */ /* 0x000fc600078efcff */
[----:B------:R-:W-:Y:S02]  /*b060*/  IMAD R19, R19, -0x40, R2 ;  /* 0xffffffc013137824 */ /* 0x000fe400078e0202 */
[----:B------:R-:W-:Y:S02]  /*b070*/  IMAD R2, R23, 0xc0, RZ ;  /* 0x000000c017027824 */ /* 0x000fe400078e02ff */
[----:B------:R-:W-:-:S03]  /*b080*/  IMAD.MOV.U32 R13, RZ, RZ, RZ ;  /* 0x000000ffff0d7224 */ /* 0x000fc600078e00ff */
[C---:B------:R-:W-:Y:S01]  /*b090*/  IADD3 R19, -R2.reuse, UR4, R19 ;  /* 0x0000000402137c10 */ /* 0x040fe2000fffe113 */
[----:B------:R-:W-:Y:S01]  /*b0a0*/  IMAD.WIDE R12, R23, 0xc0, R12 ;  /* 0x000000c0170c7825 */ /* 0x000fe200078e020c */
[----:B------:R-:W-:Y:S01]  /*b0b0*/  ISETP.GE.OR P0, PT, R2, UR4, P0 ;  /* 0x0000000402007c0c */ /* 0x000fe20008706670 */
[----:B------:R-:W-:Y:S01]  /*b0c0*/  UIADD3 UR4, UR6, UR5, URZ ;  /* 0x0000000506047290 */ /* 0x000fe2000fffe03f */
[----:B------:R-:W-:-:S03]  /*b0d0*/  SHF.R.S32.HI R23, RZ, 0x1f, R22 ;  /* 0x0000001fff177819 */ /* 0x000fc60000011416 */
[----:B------:R-:W-:Y:S02]  /*b0e0*/  USHF.R.U32.HI UR5, URZ, 0x2, UR4 ;  /* 0x000000023f057899 */ /* 0x000fe40008011604 */
[----:B------:R-:W-:Y:S01]  /*b0f0*/  UISETP.GT.U32.AND UP0, UPT, UR4, 0x3, UPT ;  /* 0x000000030400788c */ /* 0x000fe2000bf04070 */
[----:B------:R-:W-:Y:S01]  /*b100*/  IMAD R2, R23, UR8, RZ ;  /* 0x0000000817027c24 */ /* 0x000fe2000f8e02ff */
[----:B------:R-:W-:Y:S02]  /*b110*/  ULOP3.LUT UR5, UR5, 0x1, URZ, 0xc0, !UPT ;  /* 0x0000000105057892 */ /* 0x000fe4000f8ec03f */
[----:B------:R-:W-:Y:S01]  /*b120*/  UISETP.LT.U32.AND UP0, UPT, UR6, 0x4, UP0 ;  /* 0x000000040600788c */ /* 0x000fe20008701070 */
[----:B------:R-:W-:Y:S01]  /*b130*/  IMAD R2, R22, UR9, R2 ;  /* 0x0000000916027c24 */ /* 0x000fe2000f8e0202 */
[----:B------:R-:W-:Y:S02]  /*b140*/  UISETP.NE.U32.AND UP1, UPT, UR5, 0x1, UPT ;  /* 0x000000010500788c */ /* 0x000fe4000bf25070 */
[----:B------:R-:W-:-:S02]  /*b150*/  ULOP3.LUT UR4, UR4, 0x3, URZ, 0xc0, !UPT ;  /* 0x0000000304047892 */ /* 0x000fc4000f8ec03f */
[----:B------:R-:W-:Y:S01]  /*b160*/  UISETP.GT.U32.AND UP1, UPT, UR6, 0x3, !UP1 ;  /* 0x000000030600788c */ /* 0x000fe2000cf24070 */
[----:B------:R-:W-:Y:S01]  /*b170*/  IADD3 R5, R5, R2, RZ ;  /* 0x0000000205057210 */ /* 0x000fe20007ffe0ff */
[----:B------:R-:W-:Y:S02]  /*b180*/  USEL UR6, URZ, 0x1, !UP0 ;  /* 0x000000013f067887 */ /* 0x000fe4000c000000 */
[----:B------:R-:W-:Y:S01]  /*b190*/  USEL UR5, URZ, 0x1, !UP1 ;  /* 0x000000013f057887 */ /* 0x000fe2000c800000 */
[----:B------:R-:W-:-:S03]  /*b1a0*/  IMAD.U32 R2, RZ, RZ, UR4 ;  /* 0x00000004ff027e24 */ /* 0x000fc6000f8e00ff */
[----:B------:R-:W-:Y:S02]  /*b1b0*/  ULOP3.LUT UR7, UR5, UR7, UR6, 0x96, !UPT ;  /* 0x0000000705077292 */ /* 0x000fe4000f8e9606 */
[----:B------:R1:W-:Y:S04]  /*b1c0*/  STL [R1+0xb4], R2 ;  /* 0x0000b40201007387 */ /* 0x0003e80000100800 */
[----:B-1----:R-:W-:-:S05]  /*b1d0*/  IMAD.U32 R2, RZ, RZ, UR7 ;  /* 0x00000007ff027e24 */ /* 0x002fca000f8e00ff */
[----:B------:R1:W-:Y:S04]  /*b1e0*/  STL [R1+0xb8], R2 ;  /* 0x0000b80201007387 */ /* 0x0003e80000100800 */
[----:B------:R1:W-:Y:S01]  /*b1f0*/  STL [R1+0xc0], R3 ;  /* 0x0000c00301007387 */ /* 0x0003e20000100800 */
[----:B------:R-:W-:Y:S05]  /*b200*/  @P0 BRA `(.L_x_32) ;  /* 0x000000d800d40947 */ /* 0x000fea0003800000 */
[----:B-1----:R-:W1:Y:S01]  /*b210*/  LDC.64 R2, c[0x0][0x5c8] ;  /* 0x00017200ff027b82 */ /* 0x002e620000000a00 */
[----:B------:R-:W-:Y:S01]  /*b220*/  ULDC.64 UR4, c[0x0][0x5c0] ;  /* 0x0001700000047ab9 */ /* 0x000fe20000000a00 */
[----:B------:R-:W-:Y:S01]  /*b230*/  BSSY B0, `(.L_x_32) ;  /* 0x0000db2000007945 */ /* 0x000fe20003800000 */
[-C--:B-1----:R-:W-:Y:S01]  /*b240*/  IMAD R6, R13, R2.reuse, RZ ;  /* 0x000000020d067224 */ /* 0x082fe200078e02ff */
[----:B------:R-:W-:Y:S01]  /*b250*/  SHF.L.U64.HI R11, R2, 0x3, R3 ;  /* 0x00000003020b7819 */ /* 0x000fe20000010203 */
[----:B------:R-:W-:-:S04]  /*b260*/  IMAD.WIDE.U32 R4, R12, R2, R4 ;  /* 0x000000020c047225 */ /* 0x000fc800078e0004 */
[----:B------:R-:W-:Y:S02]  /*b270*/  IMAD R6, R12, R3, R6 ;  /* 0x000000030c067224 */ /* 0x000fe400078e0206 */
[----:B------:R-:W-:-:S03]  /*b280*/  IMAD.SHL.U32 R10, R2, 0x8, RZ ;  /* 0x00000008020a7824 */ /* 0x000fc600078e00ff */
[----:B------:R-:W-:Y:S02]  /*b290*/  IADD3 R5, R5, R6, RZ ;  /* 0x0000000605057210 */ /* 0x000fe40007ffe0ff */
[----:B------:R-:W-:Y:S01]  /*b2a0*/  IADD3 R6, P0, R4, UR4, RZ ;  /* 0x0000000404067c10 */ /* 0x000fe2000ff1e0ff */
[----:B------:R-:W-:-:S03]  /*b2b0*/  IMAD R4, R3, 0x78, RZ ;  /* 0x0000007803047824 */ /* 0x000fc600078e02ff */
[----:B------:R-:W-:Y:S02]  /*b2c0*/  IADD3.X R7, R5, UR5, RZ, P0, !PT ;  /* 0x0000000505077c10 */ /* 0x000fe400087fe4ff */
[----:B------:R-:W-:-:S05]  /*b2d0*/  IADD3 R8, P0, R10, R6, RZ ;  /* 0x000000060a087210 */ /* 0x000fca0007f1e0ff */
[----:B------:R-:W-:Y:S01]  /*b2e0*/  IMAD.X R9, R11, 0x1, R7, P0 ;  /* 0x000000010b097824 */ /* 0x000fe200000e0607 */
[----:B------:R-:W-:Y:S01]  /*b2f0*/  ISETP.NE.AND P0, PT, R18, RZ, PT ;  /* 0x000000ff1200720c */ /* 0x000fe20003f05270 */
[----:B------:R-:W-:-:S04]  /*b300*/  IMAD.WIDE.U32 R2, R2, 0x78, R8 ;  /* 0x0000007802027825 */ /* 0x000fc800078e0008 */
[----:B------:R-:W-:Y:S01]  /*b310*/  IMAD.IADD R5, R3, 0x1, R4 ;  /* 0x0000000103057824 */ /* 0x000fe200078e0204 */
[-C--:B------:R-:W-:Y:S02]  /*b320*/  IADD3 R10, P1, R10, R2.reuse, RZ ;  /* 0x000000020a0a7210 */ /* 0x080fe40007f3e0ff */
[----:B------:R-:W-:-:S03]  /*b330*/  MOV R4, R2 ;  /* 0x0000000200047202 */ /* 0x000fc60000000f00 */
[----:B------:R-:W-:Y:S02]  /*b340*/  IMAD.X R11, R11, 0x1, R5, P1 ;  /* 0x000000010b0b7824 */ /* 0x000fe400008e0605 */
[----:B------:R-:W-:Y:S06]  /*b350*/  @!P0 BRA `(.L_x_33) ;  /* 0x000000a800888947 */ /* 0x000fec0003800000 */
[----:B------:R-:W1:Y:S01]  /*b360*/  LDC.64 R14, c[0x0][0x5b0] ;  /* 0x00016c00ff0e7b82 */ /* 0x000e620000000a00 */
[----:B------:R-:W-:Y:S01]  /*b370*/  ULDC.64 UR4, c[0x0][0x5b8] ;  /* 0x00016e0000047ab9 */ /* 0x000fe20000000a00 */
[----:B------:R-:W-:Y:S01]  /*b380*/  ISETP.GE.AND P3, PT, R19, 0x1, PT ;  /* 0x000000011300780c */ /* 0x000fe20003f66270 */
[----:B------:R-:W-:Y:S01]  /*b390*/  IMAD R23, R23, UR4, RZ ;  /* 0x0000000417177c24 */ /* 0x000fe2000f8e02ff */
[----:B------:R-:W-:Y:S01]  /*b3a0*/  BSSY B1, `(.L_x_34) ;  /* 0x000000f000017945 */ /* 0x000fe20003800000 */
[----:B------:R-:W-:Y:S01]  /*b3b0*/  IMAD.WIDE.U32 R228, R22, UR4, R20 ;  /* 0x0000000416e47c25 */ /* 0x000fe2000f8e0014 */
[----:B------:R-:W-:Y:S02]  /*b3c0*/  ISETP.LT.OR P1, PT, R0, 0x1, !P3 ;  /* 0x000000010000780c */ /* 0x000fe40005f21670 */
[----:B------:R-:W2:Y:S01]  /*b3d0*/  LDC.64 R224, c[0x0][0x5a8] ;  /* 0x00016a00ffe07b82 */ /* 0x000ea20000000a00 */
[----:B------:R-:W-:Y:S02]  /*b3e0*/  IMAD R22, R22, UR5, R23 ;  /* 0x0000000516167c24 */ /* 0x000fe4000f8e0217 */
[----:B------:R-:W-:-:S02]  /*b3f0*/  IMAD.MOV.U32 R226, RZ, RZ, R228 ;  /* 0x000000ffffe27224 */ /* 0x000fc400078e00e4 */
[----:B------:R-:W-:Y:S02]  /*b400*/  IMAD.IADD R227, R229, 0x1, R22 ;  /* 0x00000001e5e37824 */ /* 0x000fe400078e0216 */
[-C--:B-1----:R-:W-:Y:S02]  /*b410*/  IMAD R20, R13, R14.reuse, RZ ;  /* 0x0000000e0d147224 */ /* 0x082fe400078e02ff */
[----:B------:R-:W-:-:S04]  /*b420*/  IMAD.WIDE.U32 R2, R12, R14, R226 ;  /* 0x0000000e0c027225 */ /* 0x000fc800078e00e2 */
[----:B------:R-:W-:Y:S01]  /*b430*/  IMAD R21, R12, R15, R20 ;  /* 0x0000000f0c157224 */ /* 0x000fe200078e0214 */
[----:B--2---:R-:W-:-:S04]  /*b440*/  IADD3 R22, P0, R2, R224, RZ ;  /* 0x000000e002167210 */ /* 0x004fc80007f1e0ff */
[----:B------:R-:W-:Y:S01]  /*b450*/  IADD3.X R23, R225, R3, R21, P0, !PT ;  /* 0x00000003e1177210 */ /* 0x000fe200007fe415 */
[----:B------:R-:W-:Y:S08]  /*b460*/  @P1 BRA `(.L_x_35) ;  /* 0x0000000000081947 */ /* 0x000ff00003800000 */
[----:B------:R-:W-:Y:S02]  /*b470*/  ULDC.64 UR4, c[0x0][0x208] ;  /* 0x0000820000047ab9 */ /* 0x000fe40000000a00 */
[----:B------:R1:W5:Y:S03]  /*b480*/  LDG.E.U8 R16, desc[UR4][R22.64] ;  /* 0x0000000416107981 */ /* 0x000366000c1e1100 */
.L_x_35:
[----:B------:R-:W-:Y:S05]  /*b490*/  BSYNC B1 ;  /* 0x0000000000017941 */ /* 0x000fea0003800000 */
.L_x_34:
[----:B------:R-:W2:Y:S01]  /*b4a0*/  LDL.LU R3, [R1+0x80] ;  /* 0x0000800001037983 */ /* 0x000ea20000300800 */
[----:B-----5:R-:W-:Y:S01]  /*b4b0*/  LOP3.LUT R2, R16, 0xffff, RZ, 0xc0, !PT ;  /* 0x0000ffff10027812 */ /* 0x020fe200078ec0ff */
[----:B------:R-:W-:Y:S01]  /*b4c0*/  ULDC.64 UR4, c[0x0][0x208] ;  /* 0x0000820000047ab9 */ /* 0x000fe20000000a00 */
[----:B------:R-:W-:Y:S01]  /*b4d0*/  ISETP.LT.OR P0, PT, R0, 0x2, !P3 ;  /* 0x000000020000780c */ /* 0x000fe20005f01670 */
[----:B------:R-:W-:Y:S01]  /*b4e0*/  BSSY B1, `(.L_x_36) ;  /* 0x000000a000017945 */ /* 0x000fe20003800000 */
[----:B------:R-:W-:-:S05]  /*b4f0*/  PRMT R2, R2, 0x8880, RZ ;  /* 0x0000888002027816 */ /* 0x000fca00000000ff */
[----:B------:R-:W-:-:S04]  /*b500*/  IMAD R2, R2, R18, RZ ;  /* 0x0000001202027224 */ /* 0x000fc800078e02ff */
[----:B--2---:R-:W-:-:S05]  /*b510*/  @!P1 IMAD R3, R3, R17, R2 ;  /* 0x0000001103039224 */ /* 0x004fca00078e0202 */
[----:B------:R2:W-:Y:S01]  /*b520*/  @!P1 STG.E.U8 desc[UR4][R6.64], R3 ;  /* 0x0000000306009986 */ /* 0x0005e2000c101104 */
[----:B------:R-:W-:Y:S05]  /*b530*/  @P0 BRA `(.L_x_37) ;  /* 0x0000000000100947 */ /* 0x000fea0003800000 */
[----:B------:R-:W-:Y:S02]  /*b540*/  ULDC.64 UR4, c[0x0][0x208] ;  /* 0x0000820000047ab9 */ /* 0x000fe40000000a00 */
[----:B------:R-:W3:Y:S02]  /*b550*/  LDG.E.U8 R16, desc[UR4][R22.64+0x1] ;  /* 0x0000010416107981 */ /* 0x000ee4000c1e1100 */
[----:B---3--:R-:W-:-:S05]  /*b560*/  PRMT R2, R16, 0x8880, RZ ;  /* 0x0000888010027816 */ /* 0x008fca00000000ff */
[----:B------:R-:W-:-:S07]  /*b570*/  IMAD R2, R2, R18, RZ ;  /* 0x0000001202027224 */ /* 0x000fce00078e02ff */
.L_x_37:
[----:B------:R-:W-:Y:S05]  /*b580*/  BSYNC B1 ;  /* 0x0000000000017941 */ /* 0x000fea0003800000 */
.L_x_36:
[----:B--2---:R-:W2:Y:S01]  /*b590*/  LDL.LU R3, [R1+0x84] ;  /* 0x0000840001037983 */ /* 0x004ea20000300800 */
[----:B------:R-:W-:Y:S01]  /*b5a0*/  ULDC.64 UR4, c[0x0][0x208] ;  /* 0x0000820000047ab9 */ /* 0x000fe20000000a00 */
[----:B------:R-:W-:Y:S01]  /*b5b0*/  IMAD.SHL.U32 R20, R14, 0x8, RZ ;  /* 0x000000080e147824 */ /* 0x000fe200078e00ff */
[----:B------:R-:W-:Y:S01]  /*b5c0*/  BSSY B1, `(.L_x_38) ;  /* 0x0000011000017945 */ /* 0x000fe20003800000 */
[----:B--2---:R-:W-:-:S05]  /*b5d0*/  @!P0 IMAD R3, R3, R17, R2 ;  /* 0x0000001103038224 */ /* 0x004fca00078e0202 */
[----:B------:R2:W-:Y:S01]  /*b5e0*/  @!P0 STG.E.U8 desc[UR4][R6.64+0x1], R3 ;  /* 0x0000010306008986 */ /* 0x0005e2000c101104 */
[----:B------:R-:W-:-:S04]  /*b5f0*/  ISETP.GE.AND P0, PT, R19, 0x9, PT ;  /* 0x000000091300780c */ /* 0x000fc80003f06270 */
[----:B------:R-:W-:Y:S02]  /*b600*/  ISETP.LT.OR P4, PT, R0, 0x1, !P0 ;  /* 0x000000010000780c */ /* 0x000fe40004781670 */
[----:B--2---:R-:W-:Y:S02]  /*b610*/  MOV R3, R21 ;  /* 0x0000001500037202 */ /* 0x004fe40000000f00 */
[----:B------:R-:W-:-:S05]  /*b620*/  SHF.L.U64.HI R21, R14, 0x3, R15 ;  /* 0x000000030e157819 */ /* 0x000fca000001020f */
[----:B------:R2:W-:Y:S02]  /*b630*/  STL.64 [R1+0x80], R20 ;  /* 0x0000801401007387 */ /* 0x0005e40000100a00 */
[----:B--2---:R-:W-:-:S04]  /*b640*/  IMAD.WIDE.U32 R20, R12, R14, R20 ;  /* 0x0000000e0c147225 */ /* 0x004fc800078e0014 */
[----:B------:R-:W-:Y:S01]  /*b650*/  IMAD.IADD R3, R3, 0x1, R21 ;  /* 0x0000000103037824 */ /* 0x000fe200078e0215 */
[----:B------:R-:W-:-:S04]  /*b660*/  IADD3 R20, P1, P2, R228, R224, R20 ;  /* 0x000000e0e4147210 */ /* 0x000fc80007a3e014 */
[----:B------:R-:W-:Y:S01]  /*b670*/  IADD3.X R21, R227, R225, R3, P1, P2 ;  /* 0x000000e1e3157210 */ /* 0x000fe20000fe4403 */
[----:B------:R-:W-:Y:S08]  /*b680*/  @P4 BRA `(.L_x_39) ;  /* 0x0000000000104947 */ /* 0x000ff00003800000 */
[----:B------:R-:W-:Y:S02]  /*b690*/  ULDC.64 UR4, c[0x0][0x208] ;  /* 0x0000820000047ab9 */ /* 0x000fe40000000a00 */
[----:B------:R-:W2:Y:S02]  /*b6a0*/  LDG.E.U8 R16, desc[UR4][R20.64] ;  /* 0x0000000414107981 */ /* 0x000ea4000c1e1100 */
[----:B--2---:R-:W-:-:S05]  /*b6b0*/  PRMT R2, R16, 0x8880, RZ ;  /* 0x0000888010027816 */ /* 0x004fca00000000ff */
[----:B------:R-:W-:-:S07]  /*b6c0*/  IMAD R2, R2, R18, RZ ;  /* 0x0000001202027224 */ /* 0x000fce00078e02ff */
.L_x_39:
[----:B------:R-:W-:Y:S05]  /*b6d0*/  BSYNC B1 ;  /* 0x0000000000017941 */ /* 0x000fea0003800000 */
.L_x_38:
[----:B------:R-:W2:Y:S01]  /*b6e0*/  LDL.LU R3, [R1+0x88] ;  /* 0x0000880001037983 */ /* 0x000ea20000300800 */
[----:B------:R-:W-:Y:S01]  /*b6f0*/  ISETP.LT.OR P1, PT, R0, 0x2, !P0 ;  /* 0x000000020000780c */ /* 0x000fe20004721670 */
[----:B------:R-:W-:Y:S01]  /*b700*/  ULDC.64 UR4, c[0x0][0x208] ;  /* 0x0000820000047ab9 */ /* 0x000fe20000000a00 */
[----:B------:R-:W-:Y:S01]  /*b710*/  BSSY B1, `(.L_x_40) ;  /* 0x0000008000017945 */ /* 0x000fe20003800000 */
[----:B--2---:R-:W-:-:S05]  /*b720*/  @!P4 IMAD R3, R3, R17, R2 ;  /* 0x000000110303c224 */ /* 0x004fca00078e0202 */
[----:B------:R2:W-:Y:S05]  /*b730*/  @!P4 STG.E.U8 desc[UR4][R8.64], R3 ;  /* 0x000000030800c986 */ /* 0x0005ea000c101104 */
[----:B------:R-:W-:Y:S05]  /*b740*/  @P1 BRA `(.L_x_41) ;  /* 0x0000000000101947 */ /* 0x000fea0003800000 */
[----:B------:R-:W-:Y:S02]  /*b750*/  ULDC.64 UR4, c[0x0][0x208] ;  /* 0x0000820000047ab9 */ /* 0x000fe40000000a00 */
[----:B------:R-:W3:Y:S02]  /*b760*/  LDG.E.U8 R16, desc[UR4][R20.64+0x1] ;  /* 0x0000010414107981 */ /* 0x000ee4000c1e1100 */
[----:B---3--:R-:W-:-:S05]  /*b770*/  PRMT R2, R16, 0x8880, RZ ;  /* 0x0000888010027816 */ /* 0x008fca00000000ff */
[----:B------:R-:W-:-:S07]  /*b780*/  IMAD R2, R2, R18, RZ ;  /* 0x0000001202027224 */ /* 0x000fce00078e02ff */
.L_x_41:
[----:B------:R-:W-:Y:S05]  /*b790*/  BSYNC B1 ;  /* 0x0000000000017941 */ /* 0x000fea0003800000 */
.L_x_40:
[----:B--2---:R-:W2:Y:S01]  /*b7a0*/  LDL.LU R3, [R1+0x8c] ;  /* 0x00008c0001037983 */ /* 0x004ea20000300800 */
[----:B------:R-:W-:Y:S01]  /*b7b0*/  ULDC.64 UR4, c[0x0][0x208] ;  /* 0x0000820000047ab9 */ /* 0x000fe20000000a00 */
[----:B------:R-:W-:Y:S01]  /*b7c0*/  BSSY B1, `(.L_x_42) ;  /* 0x0000009000017945 */ /* 0x000fe20003800000 */
[----:B--2---:R-:W-:-:S05]  /*b7d0*/  @!P1 IMAD R3, R3, R17, R2 ;  /* 0x0000001103039224 */ /* 0x004fca00078e0202 */
[----:B------:R2:W-:Y:S01]  /*b7e0*/  @!P1 STG.E.U8 desc[UR4][R8.64+0x1], R3 ;  /* 0x0000010308009986 */ /* 0x0005e2000c101104 */
[----:B------:R-:W-:-:S13]  /*b7f0*/  ISETP.LT.OR P1, PT, R0, 0x9, !P3 ;  /* 0x000000090000780c */ /* 0x000fda0005f21670 */
[----:B--2---:R-:W-:Y:S05]  /*b800*/  @P1 BRA `(.L_x_43) ;  /* 0x0000000000101947 */ /* 0x004fea0003800000 */
[----:B------:R-:W-:Y:S02]  /*b810*/  ULDC.64 UR4, c[0x0][0x208] ;  /* 0x0000820000047ab9 */ /* 0x000fe40000000a00 */
[----:B------:R-:W2:Y:S02]  /*b820*/  LDG.E.U8 R16, desc[UR4][R22.64+0x8] ;  /* 0x0000080416107981 */ /* 0x000ea4000c1e1100 */
[----:B--2---:R-:W-:-:S05]  /*b830*/  PRMT R2, R16, 0x8880, RZ ;  /* 0x0000888010027816 */ /* 0x004fca00000000ff */
[----:B------:R-:W-:-:S07]  /*b840*/  IMAD R2, R2, R18, RZ ;  /* 0x0000001202027224 */ /* 0x000fce00078e02ff */
.L_x_43:
[----:B------:R-:W-:Y:S05]  /*b850*/  BSYNC B1 ;  /* 0x0000000000017941 */ /* 0x000fea0003800000 */
.L_x_42:
[----:B------:R-:W2:Y:S04]  /*b860*/  LDL.LU R3, [R1+0x90] ;  /* 0x0000900001037983 */ /* 0x000ea80000300800 */
[----:B------:R3:W-:Y:S04]  /*b870*/  STL.64 [R1+0xc8], R4 ;  /* 0x0000c80401007387 */ /* 0x0007e80000100a00 */
[----:B---3--:R-:W3:Y:S01]  /*b880*/  LDL.LU.64 R4, [R1+0x80] ;  /* 0x0000800001047983 */ /* 0x008ee20000300a00 */
[----:B------:R-:W-:Y:S01]  /*b890*/  ULDC.64 UR4, c[0x0][0x208] ;  /* 0x0000820000047ab9 */ /* 0x000fe20000000a00 */
[----:B--2---:R-:W-:-:S05]  /*b8a0*/  @!P1 IMAD R3, R3, R17, R2 ;  /* 0x0000001103039224 */ /* 0x004fca00078e0202 */
[----:B------:R2:W-:Y:S02]  /*b8b0*/  @!P1 STG.E.U8 desc[UR4][R6.64+0x8], R3 ;  /* 0x0000080306009986 */ /* 0x0005e4000c101104 */
[----:B--2---:R-:W-:-:S05]  /*b8c0*/  IADD3 R3, P1, R12, 0x80, RZ ;  /* 0x000000800c037810 */ /* 0x004fca0007f3e0ff */
[----:B------:R-:W-:-:S04]  /*b8d0*/  IMAD.X R12, RZ, RZ, R13, P1 ;  /* 0x000000ffff0c7224 */ /* 0x000fc800008e060d */
[-C--:B------:R-:W-:Y:S02]  /*b8e0*/  IMAD R229, R12, R14.reuse, RZ ;  /* 0x0000000e0ce57224 */ /* 0x080fe400078e02ff */
[----:B---3--:R-:W-:-:S04]  /*b8f0*/  IMAD.WIDE.U32 R12, R3, R14, R4 ;  /* 0x0000000e030c7225 */ /* 0x008fc800078e0004 */
[----:B------:R-:W-:Y:S01]  /*b900*/  IMAD.WIDE.U32 R4, R3, R14, R226 ;  /* 0x0000000e03047225 */ /* 0x000fe200078e00e2 */
[----:B------:R-:W-:-:S03]  /*b910*/  IADD3 R12, P1, P2, R228, R224, R12 ;  /* 0x000000e0e40c7210 */ /* 0x000fc60007a3e00c */
[----:B------:R-:W-:Y:S01]  /*b920*/  IMAD R3, R3, R15, R229 ;  /* 0x0000000f03037224 */ /* 0x000fe200078e02e5 */
[----:B------:R-:W-:-:S04]  /*b930*/  IADD3 R14, P4, R4, R224, RZ ;  /* 0x000000e0040e7210 */ /* 0x000fc80007f9e0ff */
[----:B------:R-:W-:Y:S02]  /*b940*/  IADD3.X R15, R225, R5, R3, P4, !PT ;  /* 0x00000005e10f7210 */ /* 0x000fe400027fe403 */
[----:B------:R2:W5:Y:S01]  /*b950*/  LDL.LU.64 R4, [R1+0xc8] ;  /* 0x0000c80001047983 */ /* 0x0005620000300a00 */
[C---:B------:R-:W-:Y:S01]  /*b960*/  ISETP.LT.OR P4, PT, R0.reuse, 0xa, !P3 ;  /* 0x0000000a0000780c */ /* 0x040fe20005f81670 */
[----:B------:R-:W-:Y:S01]  /*b970*/  BSSY B1, `(.L_x_44) ;  /* 0x0000009000017945 */ /* 0x000fe20003800000 */
[----:B------:R-:W-:Y:S02]  /*b980*/  IADD3 R13, R3, R13, RZ ;  /* 0x0000000d030d7210 */ /* 0x000fe40007ffe0ff */
[----:B------:R-:W-:Y:S02]  /*b990*/  ISETP.LT.OR P5, PT, R0, 0x9, !P0 ;  /* 0x000000090000780c */ /* 0x000fe400047a1670 */
[----:B------:R-:W-:-:S07]  /*b9a0*/  IADD3.X R13, R227, R225, R13, P1, P2 ;  /* 0x000000e1e30d7210 */ /* 0x000fce0000fe440d */
[----:B--2---:R-:W-:Y:S05]  /*b9b0*/  @P4 BRA `(.L_x_45) ;  /* 0x0000000000104947 */ /* 0x004fea0003800000 */
[----:B------:R-:W-:Y:S02]  /*b9c0*/  ULDC.64 UR4, c[0x0][0x208] ;  /* 0x0000820000047ab9 */ /* 0x000fe40000000a00 */
[----:B------:R-:W2:Y:S02]  /*b9d0*/  LDG.E.U8 R16, desc[UR4][R22.64+0x9] ;  /* 0x0000090416107981 */ /* 0x000ea4000c1e1100 */
[----:B--2---:R-:W-:-:S05]  /*b9e0*/  PRMT R2, R16, 0x8880, RZ ;  /* 0x0000888010027816 */ /* 0x004fca00000000ff */
[----:B------:R-:W-:-:S07]  /*b9f0*/  IMAD R2, R2, R18, RZ ;  /* 0x0000001202027224 */ /* 0x000fce00078e02ff */
.L_x_45:
[----:B------:R-:W-:Y:S05]  /*ba00*/  BSYNC B1 ;  /* 0x0000000000017941 */ /* 0x000fea0003800000 */
.L_x_44:
[----:B------:R-:W2:Y:S01]  /*ba10*/  LDL.LU R3, [R1+0x94] ;  /* 0x0000940001037983 */ /* 0x000ea20000300800 */
[----:B------:R-:W-:Y:S01]  /*ba20*/  ULDC.64 UR4, c[0x0][0x208] ;  /* 0x0000820000047ab9 */ /* 0x000fe20000000a00 */
[----:B------:R-:W-:Y:S01]  /*ba30*/  BSSY B1, `(.L_x_46) ;  /* 0x0000008000017945 */ /* 0x000fe20003800000 */
[----:B--2---:R-:W-:-:S05]  /*ba40*/  @!P4 IMAD R3, R3, R17, R2 ;  /* 0x000000110303c224 */ /* 0x004fca00078e0202 */
[----:B------:R2:W-:Y:S01]  /*ba50*/  @!P4 STG.E.U8 desc[UR4][R6.64+0x9], R3 ;  /* 0x000009030600c986 */ /* 0x0005e2000c101104 */
[----:B------:R-:W-:Y:S05]  /*ba60*/  @P5 BRA `(.L_x_47) ;  /* 0x0000000000105947 */ /* 0x000fea0003800000 */
[----:B------:R-:W-:Y:S02]  /*ba70*/  ULDC.64 UR4, c[0x0][0x208] ;  /* 0x0000820000047ab9 */ /* 0x000fe40000000a00 */
[----:B------:R-:W3:Y:S02]  /*ba80*/  LDG.E.U8 R16, desc[UR4][R20.64+0x8] ;  /* 0x0000080414107981 */ /* 0x000ee4000c1e1100 */
[----:B---3--:R-:W-:-:S05]  /*ba90*/  PRMT R2, R16, 0x8880, RZ ;  /* 0x0000888010027816 */ /* 0x008fca00000000ff */
[----:B------:R-:W-:-:S07]  /*baa0*/  IMAD R2, R2, R18, RZ ;  /* 0x0000001202027224 */ /* 0x000fce00078e02ff */
.L_x_47:
[----:B------:R-:W-:Y:S05]  /*bab0*/  BSYNC B1 ;  /* 0x0000000000017941 */ /* 0x000fea0003800000 */
.L_x_46:
[----:B--2---:R-:W2:Y:S01]  /*bac0*/  LDL.LU R3, [R1+0x98] ;  /* 0x0000980001037983 */ /* 0x004ea20000300800 */
[C---:B------:R-:W-:Y:S01]  /*bad0*/  ISETP.LT.OR P2, PT, R0.reuse, 0xa, !P0 ;  /* 0x0000000a0000780c */ /* 0x040fe20004741670 */
[----:B------:R-:W-:Y:S01]  /*bae0*/  ULDC.64 UR4, c[0x0][0x208] ;  /* 0x0000820000047ab9 */ /* 0x000fe20000000a00 */
[----:B------:R-:W-:Y:S01]  /*baf0*/  ISETP.GE.AND P1, PT, R19, 0x81, PT ;  /* 0x000000811300780c */ /* 0x000fe20003f26270 */
[----:B------:R-:W-:Y:S03]  /*bb00*/  BSSY B1, `(.L_x_48) ;  /* 0x0000009000017945 */ /* 0x000fe60003800000 */
[----:B------:R-:W-:Y:S01]  /*bb10*/  ISETP.LT.OR P4, PT, R0, 0x1, !P1 ;  /* 0x000000010000780c */ /* 0x000fe20004f81670 */
[----:B--2---:R-:W-:-:S05]  /*bb20*/  @!P5 IMAD R3, R3, R17, R2 ;  /* 0x000000110303d224 */ /* 0x004fca00078e0202 */
[----:B------:R2:W-:Y:S01]  /*bb30*/  @!P5 STG.E.U8 desc[UR4][R8.64+0x8], R3 ;  /* 0x000008030800d986 */ /* 0x0005e2000c101104 */
[----:B------:R-:W-:Y:S06]  /*bb40*/  @P2 BRA `(.L_x_49) ;  /* 0x0000000000102947 */ /* 0x000fec0003800000 */
[----:B------:R-:W-:Y:S02]  /*bb50*/  ULDC.64 UR4, c[0x0][0x208] ;  /* 0x0000820000047ab9 */ /* 0x000fe40000000a00 */
[----:B------:R-:W3:Y:S02]  /*bb60*/  LDG.E.U8 R16, desc[UR4][R20.64+0x9] ;  /* 0x0000090414107981 */ /* 0x000ee4000c1e1100 */
[----:B---3--:R-:W-:-:S05]  /*bb70*/  PRMT R2, R16, 0x8880, RZ ;  /* 0x0000888010027816 */ /* 0x008fca00000000ff */
[----:B------:R-:W-:-:S07]  /*bb80*/  IMAD R2, R2, R18, RZ ;  /* 0x0000001202027224 */ /* 0x000fce00078e02ff */
.L_x_49:
[----:B------:R-:W-:Y:S05]  /*bb90*/  BSYNC B1 ;  /* 0x0000000000017941 */ /* 0x000fea0003800000 */
.L_x_48:
[----:B--2---:R-:W2:Y:S01]  /*bba0*/  LDL.LU R3, [R1+0x9c] ;  /* 0x00009c0001037983 */ /* 0x004ea20000300800 */
        /* <DEDUP_REMOVED lines=9> */
.L_x_51:
[----:B------:R-:W-:Y:S05]  /*bc40*/  BSYNC B1 ;  /* 0x0000000000017941 */ /* 0x000fea0003800000 */
.L_x_50:
[----:B--2---:R-:W2:Y:S01]  /*bc50*/  LDL.LU R3, [R1+0x60] ;  /* 0x0000600001037983 */ /* 0x004ea20000300800 */
[----:B------:R-:W-:Y:S01]  /*bc60*/  ULDC.64 UR4, c[0x0][0x208] ;  /* 0x0000820000047ab9 */ /* 0x000fe20000000a00 */
[----:B------:R-:W-:Y:S01]  /*bc70*/  ISETP.GE.AND P2, PT, R19, 0x89, PT ;  /* 0x000000891300780c */ /* 0x000fe20003f46270 */
[----:B------:R-:W-:Y:S03]  /*bc80*/  BSSY B1, `(.L_x_52) ;  /* 0x000000a000017945 */ /* 0x000fe60003800000 */
[----:B------:R-:W-:Y:S01]  /*bc90*/  ISETP.LT.OR P5, PT, R0, 0x1, !P2 ;  /* 0x000000010000780c */ /* 0x000fe200057a1670 */
[----:B--2---:R-:W-:-:S05]  /*bca0*/  @!P4 IMAD R3, R3, R17, R2 ;  /* 0x000000110303c224 */ /* 0x004fca00078e0202 */
[----:B-----5:R2:W-:Y:S01]  /*bcb0*/  @!P4 STG.E.U8 desc[UR4][R4.64], R3 ;  /* 0x000000030400c986 */ /* 0x0205e2000c101104 */
[----:B------:R-:W-:-:S13]  /*bcc0*/  ISETP.LT.OR P4, PT, R0, 0x2, !P1 ;  /* 0x000000020000780c */ /* 0x000fda0004f81670 */
[----:B--2---:R-:W-:Y:S05]  /*bcd0*/  @P4 BRA `(.L_x_53) ;  /* 0x0000000000104947 */ /* 0x004fea0003800000 */
[----:B------:R-:W-:Y:S02]  /*bce0*/  ULDC.64 UR4, c[0x0][0x208] ;  /* 0x0000820000047ab9 */ /* 0x000fe40000000a00 */
[----:B------:R-:W2:Y:S02]  /*bcf0*/  LDG.E.U8 R16, desc[UR4][R14.64+0x1] ;  /* 0x000001040e107981 */ /* 0x000ea4000c1e1100 */
[----:B--2---:R-:W-:-:S05]  /*bd00*/  PRMT R2, R16, 0x8880, RZ ;  /* 0x0000888010027816 */ /* 0x004fca00000000ff */
[----:B------:R-:W-:-:S07]  /*bd10*/  IMAD R2, R2, R18, RZ ;  /* 0x0000001202027224 */ /* 0x000fce00078e02ff */
.L_x_53:
[----:B------:R-:W-:Y:S05]  /*bd20*/  BSYNC B1 ;  /* 0x0000000000017941 */ /* 0x000fea0003800000 */
.L_x_52:
        /* <DEDUP_REMOVED lines=10> */
.L_x_55:
[----:B------:R-:W-:Y:S05]  /*bdd0*/  BSYNC B1 ;  /* 0x0000000000017941 */ /* 0x000fea0003800000 */
.L_x_54:
[----:B--2---:R-:W2:Y:S01]  /*bde0*/  LDL.LU R3, [R1+0x68] ;  /* 0x0000680001037983 */ /* 0x004ea20000300800 */
[----:B------:R-:W-:Y:S01]  /*bdf0*/  ISETP.LT.OR P4, PT, R0, 0x2, !P2 ;  /* 0x000000020000780c */ /* 0x000fe20005781670 */
[----:B------:R-:W-:Y:S01]  /*be00*/  ULDC.64 UR4, c[0x0][0x208] ;  /* 0x0000820000047ab9 */ /* 0x000fe20000000a00 */
[----:B------:R-:W-:Y:S01]  /*be10*/  BSSY B1, `(.L_x_56) ;  /* 0x0000009000017945 */ /* 0x000fe20003800000 */
[----:B--2---:R-:W-:-:S05]  /*be20*/  @!P5 IMAD R3, R3, R17, R2 ;  /* 0x000000110303d224 */ /* 0x004fca00078e0202 */
[----:B------:R2:W-:Y:S01]  /*be30*/  @!P5 STG.E.U8 desc[UR4][R10.64], R3 ;  /* 0x000000030a00d986 */ /* 0x0005e2000c101104 */
[----:B------:R-:W-:-:S04]  /*be40*/  ISETP.LT.OR P5, PT, R0, 0x9, !P1 ;  /* 0x000000090000780c */ /* 0x000fc80004fa1670 */
[----:B------:R-:W-:Y:S09]  /*be50*/  @P4 BRA `(.L_x_57) ;  /* 0x0000000000104947 */ /* 0x000ff20003800000 */
[----:B------:R-:W-:Y:S02]  /*be60*/  ULDC.64 UR4, c[0x0][0x208] ;  /* 0x0000820000047ab9 */ /* 0x000fe40000000a00 */
[----:B------:R-:W3:Y:S02]  /*be70*/  LDG.E.U8 R16, desc[UR4][R12.64+0x1] ;  /* 0x000001040c107981 */ /* 0x000ee4000c1e1100 */
[----:B---3--:R-:W-:-:S05]  /*be80*/  PRMT R2, R16, 0x8880, RZ ;  /* 0x0000888010027816 */ /* 0x008fca00000000ff */
[----:B------:R-:W-:-:S07]  /*be90*/  IMAD R2, R2, R18, RZ ;  /* 0x0000001202027224 */ /* 0x000fce00078e02ff */
.L_x_57:
[----:B------:R-:W-:Y:S05]  /*bea0*/  BSYNC B1 ;  /* 0x0000000000017941 */ /* 0x000fea0003800000 */
.L_x_56:
        /* <DEDUP_REMOVED lines=10> */
.L_x_59:
[----:B------:R-:W-:Y:S05]  /*bf50*/  BSYNC B1 ;  /* 0x0000000000017941 */ /* 0x000fea0003800000 */
.L_x_58:
        /* <DEDUP_REMOVED lines=12> */
.L_x_61:
[----:B------:R-:W-:Y:S05]  /*c020*/  BSYNC B1 ;  /* 0x0000000000017941 */ /* 0x000fea0003800000 */
.L_x_60:
        /* <DEDUP_REMOVED lines=10> */
.L_x_63:
[----:B------:R-:W-:Y:S05]  /*c0d0*/  BSYNC B1 ;  /* 0x0000000000017941 */ /* 0x000fea0003800000 */
.L_x_62:
        /* <DEDUP_REMOVED lines=12> */
.L_x_65:
[----:B------:R-:W-:Y:S05]  /*c1a0*/  BSYNC B1 ;  /* 0x0000000000017941 */ /* 0x000fea0003800000 */
.L_x_64:
        /* <DEDUP_REMOVED lines=10> */
.L_x_67:
[----:B------:R-:W-:Y:S05]  /*c250*/  BSYNC B1 ;  /* 0x0000000000017941 */ /* 0x000fea0003800000 */
.L_x_66:
        /* <DEDUP_REMOVED lines=12> */
.L_x_69:
[----:B------:R-:W-:Y:S05]  /*c320*/  BSYNC B1 ;  /* 0x0000000000017941 */ /* 0x000fea0003800000 */
.L_x_68:
        /* <DEDUP_REMOVED lines=10> */
.L_x_71:
[----:B------:R-:W-:Y:S05]  /*c3d0*/  BSYNC B1 ;  /* 0x0000000000017941 */ /* 0x000fea0003800000 */
.L_x_70:
        /* <DEDUP_REMOVED lines=12> */
.L_x_73:
[----:B------:R-:W-:Y:S05]  /*c4a0*/  BSYNC B1 ;  /* 0x0000000000017941 */ /* 0x000fea0003800000 */
.L_x_72:
        /* <DEDUP_REMOVED lines=10> */
.L_x_75:
[----:B------:R-:W-:Y:S05]  /*c550*/  BSYNC B1 ;  /* 0x0000000000017941 */ /* 0x000fea0003800000 */
.L_x_74:
        /* <DEDUP_REMOVED lines=12> */
.L_x_77:
[----:B------:R-:W-:Y:S05]  /*c620*/  BSYNC B1 ;  /* 0x0000000000017941 */ /* 0x000fea0003800000 */
.L_x_76:
        /* <DEDUP_REMOVED lines=10> */
.L_x_79:
[----:B------:R-:W-:Y:S05]  /*c6d0*/  BSYNC B1 ;  /* 0x0000000000017941 */ /* 0x000fea0003800000 */
.L_x_78:
        /* <DEDUP_REMOVED lines=12> */
.L_x_81:
[----:B------:R-:W-:Y:S05]  /*c7a0*/  BSYNC B1 ;  /* 0x0000000000017941 */ /* 0x000fea0003800000 */
.L_x_80:
        /* <DEDUP_REMOVED lines=10> */
.L_x_83:
[----:B------:R-:W-:Y:S05]  /*c850*/  BSYNC B1 ;  /* 0x0000000000017941 */ /* 0x000fea0003800000 */
.L_x_82:
        /* <DEDUP_REMOVED lines=12> */
.L_x_85:
[----:B------:R-:W-:Y:S05]  /*c920*/  BSYNC B1 ;  /* 0x0000000000017941 */ /* 0x000fea0003800000 */
.L_x_84:
        /* <DEDUP_REMOVED lines=10> */
.L_x_87:
[----:B------:R-:W-:Y:S05]  /*c9d0*/  BSYNC B1 ;  /* 0x0000000000017941 */ /* 0x000fea0003800000 */
.L_x_86:
        /* <DEDUP_REMOVED lines=12> */
.L_x_89:
[----:B------:R-:W-:Y:S05]  /*caa0*/  BSYNC B1 ;  /* 0x0000000000017941 */ /* 0x000fea0003800000 */
.L_x_88:
        /* <DEDUP_REMOVED lines=10> */
.L_x_91:
[----:B------:R-:W-:Y:S05]  /*cb50*/  BSYNC B1 ;  /* 0x0000000000017941 */ /* 0x000fea0003800000 */
.L_x_90:
        /* <DEDUP_REMOVED lines=12> */
.L_x_93:
[----:B------:R-:W-:Y:S05]  /*cc20*/  BSYNC B1 ;  /* 0x0000000000017941 */ /* 0x000fea0003800000 */
.L_x_92:
        /* <DEDUP_REMOVED lines=10> */
.L_x_95:
[----:B------:R-:W-:Y:S05]  /*ccd0*/  BSYNC B1 ;  /* 0x0000000000017941 */ /* 0x000fea0003800000 */
.L_x_94:
        /* <DEDUP_REMOVED lines=12> */
.L_x_97:
[----:B------:R-:W-:Y:S05]  /*cda0*/  BSYNC B1 ;  /* 0x0000000000017941 */ /* 0x000fea0003800000 */
.L_x_96:
        /* <DEDUP_REMOVED lines=10> */
.L_x_99:
[----:B------:R-:W-:Y:S05]  /*ce50*/  BSYNC B1 ;  /* 0x0000000000017941 */ /* 0x000fea0003800000 */
.L_x_98:
[----:B--2---:R-:W2:Y:S01]  /*ce60*/  LDL.LU R3, [R1] ;  /* 0x0000000001037983 */ /* 0x004ea20000300800 */
        /* <DEDUP_REMOVED lines=11> */
.L_x_101:
[----:B------:R-:W-:Y:S05]  /*cf20*/  BSYNC B1 ;  /* 0x0000000000017941 */ /* 0x000fea0003800000 */
.L_x_100:
        /* <DEDUP_REMOVED lines=10> */
.L_x_103:
[----:B------:R-:W-:Y:S05]  /*cfd0*/  BSYNC B1 ;  /* 0x0000000000017941 */ /* 0x000fea0003800000 */
.L_x_102:
        /* <DEDUP_REMOVED lines=12> */
.L_x_105:
[----:B------:R-:W-:Y:S05]  /*d0a0*/  BSYNC B1 ;  /* 0x0000000000017941 */ /* 0x000fea0003800000 */
.L_x_104:
        /* <DEDUP_REMOVED lines=10> */
.L_x_107:
[----:B------:R-:W-:Y:S05]  /*d150*/  BSYNC B1 ;  /* 0x0000000000017941 */ /* 0x000fea0003800000 */
.L_x_106:
        /* <DEDUP_REMOVED lines=12> */
.L_x_109:
[----:B------:R-:W-:Y:S05]  /*d220*/  BSYNC B1 ;  /* 0x0000000000017941 */ /* 0x000fea0003800000 */
.L_x_108:
        /* <DEDUP_REMOVED lines=10> */
.L_x_111:
[----:B------:R-:W-:Y:S05]  /*d2d0*/  BSYNC B1 ;  /* 0x0000000000017941 */ /* 0x000fea0003800000 */
.L_x_110:
        /* <DEDUP_REMOVED lines=12> */
.L_x_113:
[----:B------:R-:W-:Y:S05]  /*d3a0*/  BSYNC B1 ;  /* 0x0000000000017941 */ /* 0x000fea0003800000 */
.L_x_112:
        /* <DEDUP_REMOVED lines=10> */
.L_x_115:
[----:B------:R-:W-:Y:S05]  /*d450*/  BSYNC B1 ;  /* 0x0000000000017941 */ /* 0x000fea0003800000 */
.L_x_114:
[----:B------:R-:W-:Y:S01]  /*d460*/  ISETP.LT.OR P4, PT, R0, 0x22, !P1 ;  /* 0x000000220000780c */ /* 0x000fe20004f81670 */
[----:B------:R-:W-:Y:S01]  /*d470*/  @!P5 IMAD R216, R216, R17, R2 ;  /* 0x00000011d8d8d224 */ /* 0x000fe200078e0202 */
[----:B------:R-:W-:Y:S01]  /*d480*/  ULDC.64 UR4, c[0x0][0x208] ;  /* 0x0000820000047ab9 */ /* 0x000fe20000000a00 */
[----:B------:R-:W-:Y:S03]  /*d490*/  BSSY B1, `(.L_x_116) ;  /* 0x0000008000017945 */ /* 0x000fe60003800000 */
[----:B------:R3:W-:Y:S01]  /*d4a0*/  @!P5 STG.E.U8 desc[UR4][R4.64+0x20], R216 ;  /* 0x000020d80400d986 */ /* 0x0007e2000c101104 */
[----:B------:R-:W-:-:S06]  /*d4b0*/  ISETP.LT.OR P5, PT, R0, 0x21, !P2 ;  /* 0x000000210000780c */ /* 0x000fcc00057a1670 */
[----:B------:R-:W-:Y:S07]  /*d4c0*/  @P4 BRA `(.L_x_117) ;  /* 0x0000000000104947 */ /* 0x000fee0003800000 */
[----:B------:R-:W-:Y:S02]  /*d4d0*/  ULDC.64 UR4, c[0x0][0x208] ;  /* 0x0000820000047ab9 */ /* 0x000fe40000000a00 */
[----:B------:R-:W4:Y:S02]  /*d4e0*/  LDG.E.U8 R16, desc[UR4][R14.64+0x21] ;  /* 0x000021040e107981 */ /* 0x000f24000c1e1100 */
[----:B----4-:R-:W-:-:S05]  /*d4f0*/  PRMT R2, R16, 0x8880, RZ ;  /* 0x0000888010027816 */ /* 0x010fca00000000ff */
[----:B------:R-:W-:-:S07]  /*d500*/  IMAD R2, R2, R18, RZ ;  /* 0x0000001202027224 */ /* 0x000fce00078e02ff */
.L_x_117:
[----:B------:R-:W-:Y:S05]  /*d510*/  BSYNC B1 ;  /* 0x0000000000017941 */ /* 0x000fea0003800000 */
.L_x_116:
[----:B------:R-:W-:Y:S01]  /*d520*/  @!P4 IMAD R217, R217, R17, R2 ;  /* 0x00000011d9d9c224 */ /* 0x000fe200078e0202 */
[----:B------:R-:W-:Y:S01]  /*d530*/  ULDC.64 UR4, c[0x0][0x208] ;  /* 0x0000820000047ab9 */ /* 0x000fe20000000a00 */
[----:B------:R-:W-:Y:S03]  /*d540*/  BSSY B1, `(.L_x_118) ;  /* 0x0000007000017945 */ /* 0x000fe60003800000 */
[----:B------:R4:W-:Y:S01]  /*d550*/  @!P4 STG.E.U8 desc[UR4][R4.64+0x21], R217 ;  /* 0x000021d90400c986 */ /* 0x0009e2000c101104 */
[----:B------:R-:W-:Y:S05]  /*d560*/  @P5 BRA `(.L_x_119) ;  /* 0x0000000000105947 */ /* 0x000fea0003800000 */
[----:B------:R-:W-:Y:S02]  /*d570*/  ULDC.64 UR4, c[0x0][0x208] ;  /* 0x0000820000047ab9 */ /* 0x000fe40000000a00 */
[----:B------:R-:W5:Y:S02]  /*d580*/  LDG.E.U8 R16, desc[UR4][R12.64+0x20] ;  /* 0x000020040c107981 */ /* 0x000f64000c1e1100 */
[----:B-----5:R-:W-:-:S05]  /*d590*/  PRMT R2, R16, 0x8880, RZ ;  /* 0x0000888010027816 */ /* 0x020fca00000000ff */
[----:B------:R-:W-:-:S07]  /*d5a0*/  IMAD R2, R2, R18, RZ ;  /* 0x0000001202027224 */ /* 0x000fce00078e02ff */
.L_x_119:
[----:B------:R-:W-:Y:S05]  /*d5b0*/  BSYNC B1 ;  /* 0x0000000000017941 */ /* 0x000fea0003800000 */
.L_x_118:
        /* <DEDUP_REMOVED lines=8> */
[----:B------:R-:W2:Y:S02]  /*d640*/  LDG.E.U8 R16, desc[UR4][R12.64+0x21] ;  /* 0x000021040c107981 */ /* 0x000ea4000c1e1100 */
[----:B--2---:R-:W-:-:S05]  /*d650*/  PRMT R3, R16, 0x8880, RZ ;  /* 0x0000888010037816 */ /* 0x004fca00000000ff */
[----:B------:R-:W-:-:S07]  /*d660*/  IMAD R2, R3, R18, RZ ;  /* 0x0000001203027224 */ /* 0x000fce00078e02ff */
.L_x_121:
[----:B------:R-:W-:Y:S05]  /*d670*/  BSYNC B1 ;  /* 0x0000000000017941 */ /* 0x000fea0003800000 */
.L_x_120:
[----:B------:R-:W-:Y:S01]  /*d680*/  @!P4 IMAD R219, R219, R17, R2 ;  /* 0x00000011dbdbc224 */ /* 0x000fe200078e0202 */
[----:B------:R-:W-:Y:S01]  /*d690*/  ULDC.64 UR4, c[0x0][0x208] ;  /* 0x0000820000047ab9 */ /* 0x000fe20000000a00 */
[----:B------:R-:W-:Y:S03]  /*d6a0*/  BSSY B1, `(.L_x_122) ;  /* 0x0000007000017945 */ /* 0x000fe60003800000 */
[----:B------:R0:W-:Y:S01]  /*d6b0*/  @!P4 STG.E.U8 desc[UR4][R10.64+0x21], R219 ;  /* 0x000021db0a00c986 */ /* 0x0001e2000c101104 */
[----:B------:R-:W-:Y:S05]  /*d6c0*/  @P5 BRA `(.L_x_123) ;  /* 0x0000000000105947 */ /* 0x000fea0003800000 */
[----:B------:R-:W-:Y:S02]  /*d6d0*/  ULDC.64 UR4, c[0x0][0x208] ;  /* 0x0000820000047ab9 */ /* 0x000fe40000000a00 */
[----:B------:R-:W2:Y:S02]  /*d6e0*/  LDG.E.U8 R16, desc[UR4][R14.64+0x28] ;  /* 0x000028040e107981 */ /* 0x000ea4000c1e1100 */
[----:B--2---:R-:W-:-:S05]  /*d6f0*/  PRMT R3, R16, 0x8880, RZ ;  /* 0x0000888010037816 */ /* 0x004fca00000000ff */
[----:B------:R-:W-:-:S07]  /*d700*/  IMAD R2, R3, R18, RZ ;  /* 0x0000001203027224 */ /* 0x000fce00078e02ff */
.L_x_123:
[----:B------:R-:W-:Y:S05]  /*d710*/  BSYNC B1 ;  /* 0x0000000000017941 */ /* 0x000fea0003800000 */
.L_x_122:
[----:B------:R-:W-:Y:S01]  /*d720*/  ISETP.LT.OR P4, PT, R0, 0x2a, !P1 ;  /* 0x0000002a0000780c */ /* 0x000fe20004f81670 */
[----:B--2---:R-:W-:Y:S01]  /*d730*/  @!P5 IMAD R3, R220, R17, R2 ;  /* 0x00000011dc03d224 */ /* 0x004fe200078e0202 */
        /* <DEDUP_REMOVED lines=9> */
.L_x_125:
[----:B------:R-:W-:Y:S05]  /*d7d0*/  BSYNC B1 ;  /* 0x0000000000017941 */ /* 0x000fea0003800000 */
.L_x_124:
        /* <DEDUP_REMOVED lines=9> */
.L_x_127:
[----:B------:R-:W-:Y:S05]  /*d870*/  BSYNC B1 ;  /* 0x0000000000017941 */ /* 0x000fea0003800000 */
.L_x_126:
        /* <DEDUP_REMOVED lines=11> */
.L_x_129:
[----:B------:R-:W-:Y:S05]  /*d930*/  BSYNC B1 ;  /* 0x0000000000017941 */ /* 0x000fea0003800000 */
.L_x_128:
        /* <DEDUP_REMOVED lines=9> */
.L_x_131:
[----:B------:R-:W-:Y:S05]  /*d9d0*/  BSYNC B1 ;  /* 0x0000000000017941 */ /* 0x000fea0003800000 */
.L_x_130:
        /* <DEDUP_REMOVED lines=11> */
.L_x_133:
[----:B------:R-:W-:Y:S05]  /*da90*/  BSYNC B1 ;  /* 0x0000000000017941 */ /* 0x000fea0003800000 */
.L_x_132:
        /* <DEDUP_REMOVED lines=9> */
.L_x_135:
[----:B------:R-:W-:Y:S05]  /*db30*/  BSYNC B1 ;  /* 0x0000000000017941 */ /* 0x000fea0003800000 */
.L_x_134:
        /* <DEDUP_REMOVED lines=11> */
.L_x_137:
[----:B------:R-:W-:Y:S05]  /*dbf0*/  BSYNC B1 ;  /* 0x0000000000017941 */ /* 0x000fea0003800000 */
.L_x_136:
        /* <DEDUP_REMOVED lines=9> */
.L_x_139:
[----:B------:R-:W-:Y:S05]  /*dc90*/  BSYNC B1 ;  /* 0x0000000000017941 */ /* 0x000fea0003800000 */
.L_x_138:
        /* <DEDUP_REMOVED lines=11> */
.L_x_141:
[----:B------:R-:W-:Y:S05]  /*dd50*/  BSYNC B1 ;  /* 0x0000000000017941 */ /* 0x000fea0003800000 */
.L_x_140:
        /* <DEDUP_REMOVED lines=9> */
.L_x_143:
[----:B------:R-:W-:Y:S05]  /*ddf0*/  BSYNC B1 ;  /* 0x0000000000017941 */ /* 0x000fea0003800000 */
.L_x_142:
        /* <DEDUP_REMOVED lines=11> */
.L_x_145:
[----:B------:R-:W-:Y:S05]  /*deb0*/  BSYNC B1 ;  /* 0x0000000000017941 */ /* 0x000fea0003800000 */
.L_x_144:
        /* <DEDUP_REMOVED lines=9> */
.L_x_147:
[----:B------:R-:W-:Y:S05]  /*df50*/  BSYNC B1 ;  /* 0x0000000000017941 */ /* 0x000fea0003800000 */
.L_x_146:
        /* <DEDUP_REMOVED lines=11> */
.L_x_149:
[----:B------:R-:W-:Y:S05]  /*e010*/  BSYNC B1 ;  /* 0x0000000000017941 */ /* 0x000fea0003800000 */
.L_x_148:
        /* <DEDUP_REMOVED lines=9> */
.L_x_151:
[----:B------:R-:W-:Y:S05]  /*e0b0*/  BSYNC B1 ;  /* 0x0000000000017941 */ /* 0x000fea0003800000 */
.L_x_150:
        /* <DEDUP_REMOVED lines=11> */
.L_x_153:
[----:B------:R-:W-:Y:S05]  /*e170*/  BSYNC B1 ;  /* 0x0000000000017941 */ /* 0x000fea0003800000 */
.L_x_152:
        /* <DEDUP_REMOVED lines=9> */
.L_x_155:
[----:B------:R-:W-:Y:S05]  /*e210*/  BSYNC B1 ;  /* 0x0000000000017941 */ /* 0x000fea0003800000 */
.L_x_154:
        /* <DEDUP_REMOVED lines=11> */
.L_x_157:
[----:B------:R-:W-:Y:S05]  /*e2d0*/  BSYNC B1 ;  /* 0x0000000000017941 */ /* 0x000fea0003800000 */
.L_x_156:
        /* <DEDUP_REMOVED lines=9> */
.L_x_159:
[----:B------:R-:W-:Y:S05]  /*e370*/  BSYNC B1 ;  /* 0x0000000000017941 */ /* 0x000fea0003800000 */
.L_x_158:
        /* <DEDUP_REMOVED lines=11> */
.L_x_161:
[----:B------:R-:W-:Y:S05]  /*e430*/  BSYNC B1 ;  /* 0x0000000000017941 */ /* 0x000fea0003800000 */
.L_x_160:
        /* <DEDUP_REMOVED lines=9> */
.L_x_163:
[----:B------:R-:W-:Y:S05]  /*e4d0*/  BSYNC B1 ;  /* 0x0000000000017941 */ /* 0x000fea0003800000 */
.L_x_162:
        /* <DEDUP_REMOVED lines=11> */
.L_x_165:
[----:B------:R-:W-:Y:S05]  /*e590*/  BSYNC B1 ;  /* 0x0000000000017941 */ /* 0x000fea0003800000 */
.L_x_164:
        /* <DEDUP_REMOVED lines=9> */
.L_x_167:
[----:B------:R-:W-:Y:S05]  /*e630*/  BSYNC B1 ;  /* 0x0000000000017941 */ /* 0x000fea0003800000 */
.L_x_166:
        /* <DEDUP_REMOVED lines=11> */
.L_x_169:
[----:B------:R-:W-:Y:S05]  /*e6f0*/  BSYNC B1 ;  /* 0x0000000000017941 */ /* 0x000fea0003800000 */
.L_x_168:
        /* <DEDUP_REMOVED lines=9> */
.L_x_171:
[----:B------:R-:W-:Y:S05]  /*e790*/  BSYNC B1 ;  /* 0x0000000000017941 */ /* 0x000fea0003800000 */
.L_x_170:
        /* <DEDUP_REMOVED lines=11> */
.L_x_173:
[----:B------:R-:W-:Y:S05]  /*e850*/  BSYNC B1 ;  /* 0x0000000000017941 */ /* 0x000fea0003800000 */
.L_x_172:
        /* <DEDUP_REMOVED lines=9> */
.L_x_175:
[----:B------:R-:W-:Y:S05]  /*e8f0*/  BSYNC B1 ;  /* 0x0000000000017941 */ /* 0x000fea0003800000 */
.L_x_174:
        /* <DEDUP_REMOVED lines=11> */
.L_x_177:
[----:B------:R-:W-:Y:S05]  /*e9b0*/  BSYNC B1 ;  /* 0x0000000000017941 */ /* 0x000fea0003800000 */
.L_x_176:
        /* <DEDUP_REMOVED lines=9> */
.L_x_179:
[----:B------:R-:W-:Y:S05]  /*ea50*/  BSYNC B1 ;  /* 0x0000000000017941 */ /* 0x000fea0003800000 */
.L_x_178:
        /* <DEDUP_REMOVED lines=11> */
.L_x_181:
[----:B------:R-:W-:Y:S05]  /*eb10*/  BSYNC B1 ;  /* 0x0000000000017941 */ /* 0x000fea0003800000 */
.L_x_180:
        /* <DEDUP_REMOVED lines=9> */
.L_x_183:
[----:B------:R-:W-:Y:S05]  /*ebb0*/  BSYNC B1 ;  /* 0x0000000000017941 */ /* 0x000fea0003800000 */
.L_x_182:
        /* <DEDUP_REMOVED lines=11> */
.L_x_185:
[----:B------:R-:W-:Y:S05]  /*ec70*/  BSYNC B1 ;  /* 0x0000000000017941 */ /* 0x000fea0003800000 */
.L_x_184:
        /* <DEDUP_REMOVED lines=9> */
.L_x_187:
[----:B------:R-:W-:Y:S05]  /*ed10*/  BSYNC B1 ;  /* 0x0000000000017941 */ /* 0x000fea0003800000 */
.L_x_186:
        /* <DEDUP_REMOVED lines=11> */
.L_x_189:
[----:B------:R-:W-:Y:S05]  /*edd0*/  BSYNC B1 ;  /* 0x0000000000017941 */ /* 0x000fea0003800000 */
.L_x_188:
        /* <DEDUP_REMOVED lines=9> */
.L_x_191:
[----:B------:R-:W-:Y:S05]  /*ee70*/  BSYNC B1 ;  /* 0x0000000000017941 */ /* 0x000fea0003800000 */
.L_x_190:
        /* <DEDUP_REMOVED lines=11> */
.L_x_193:
[----:B------:R-:W-:Y:S05]  /*ef30*/  BSYNC B1 ;  /* 0x0000000000017941 */ /* 0x000fea0003800000 */
.L_x_192:
        /* <DEDUP_REMOVED lines=9> */
.L_x_195:
[----:B------:R-:W-:Y:S05]  /*efd0*/  BSYNC B1 ;  /* 0x0000000000017941 */ /* 0x000fea0003800000 */
.L_x_194:
        /* <DEDUP_REMOVED lines=11> */
.L_x_197:
[----:B------:R-:W-:Y:S05]  /*f090*/  BSYNC B1 ;  /* 0x0000000000017941 */ /* 0x000fea0003800000 */
.L_x_196:
        /* <DEDUP_REMOVED lines=9> */
.L_x_199:
[----:B------:R-:W-:Y:S05]  /*f130*/  BSYNC B1 ;  /* 0x0000000000017941 */ /* 0x000fea0003800000 */
.L_x_198:
        /* <DEDUP_REMOVED lines=11> */
.L_x_201:
[----:B------:R-:W-:Y:S05]  /*f1f0*/  BSYNC B1 ;  /* 0x0000000000017941 */ /* 0x000fea0003800000 */
.L_x_200:
        /* <DEDUP_REMOVED lines=9> */
.L_x_203:
[----:B------:R-:W-:Y:S05]  /*f290*/  BSYNC B1 ;  /* 0x0000000000017941 */ /* 0x000fea0003800000 */
.L_x_202:
        /* <DEDUP_REMOVED lines=11> */
.L_x_205:
[----:B------:R-:W-:Y:S05]  /*f350*/  BSYNC B1 ;  /* 0x0000000000017941 */ /* 0x000fea0003800000 */
.L_x_204:
        /* <DEDUP_REMOVED lines=9> */
.L_x_207:
[----:B------:R-:W-:Y:S05]  /*f3f0*/  BSYNC B1 ;  /* 0x0000000000017941 */ /* 0x000fea0003800000 */
.L_x_206:
        /* <DEDUP_REMOVED lines=11> */
.L_x_209:
[----:B------:R-:W-:Y:S05]  /*f4b0*/  BSYNC B1 ;  /* 0x0000000000017941 */ /* 0x000fea0003800000 */
.L_x_208:
        /* <DEDUP_REMOVED lines=9> */
.L_x_211:
[----:B------:R-:W-:Y:S05]  /*f550*/  BSYNC B1 ;  /* 0x0000000000017941 */ /* 0x000fea0003800000 */
.L_x_210:
        /* <DEDUP_REMOVED lines=11> */
.L_x_213:
[----:B------:R-:W-:Y:S05]  /*f610*/  BSYNC B1 ;  /* 0x0000000000017941 */ /* 0x000fea0003800000 */
.L_x_212:
        /* <DEDUP_REMOVED lines=9> */
.L_x_215:
[----:B------:R-:W-:Y:S05]  /*f6b0*/  BSYNC B1 ;  /* 0x0000000000017941 */ /* 0x000fea0003800000 */
.L_x_214:
        /* <DEDUP_REMOVED lines=11> */
.L_x_217:
[----:B------:R-:W-:Y:S05]  /*f770*/  BSYNC B1 ;  /* 0x0000000000017941 */ /* 0x000fea0003800000 */
.L_x_216:
        /* <DEDUP_REMOVED lines=9> */
.L_x_219:
[----:B------:R-:W-:Y:S05]  /*f810*/  BSYNC B1 ;  /* 0x0000000000017941 */ /* 0x000fea0003800000 */
.L_x_218:
        /* <DEDUP_REMOVED lines=11> */
.L_x_221:
[----:B------:R-:W-:Y:S05]  /*f8d0*/  BSYNC B1 ;  /* 0x0000000000017941 */ /* 0x000fea0003800000 */
.L_x_220:
        /* <DEDUP_REMOVED lines=9> */
.L_x_223:
[----:B------:R-:W-:Y:S05]  /*f970*/  BSYNC B1 ;  /* 0x0000000000017941 */ /* 0x000fea0003800000 */
.L_x_222:
        /* <DEDUP_REMOVED lines=11> */
.L_x_225:
[----:B------:R-:W-:Y:S05]  /*fa30*/  BSYNC B1 ;  /* 0x0000000000017941 */ /* 0x000fea0003800000 */
.L_x_224:
        /* <DEDUP_REMOVED lines=9> */
.L_x_227:
[----:B------:R-:W-:Y:S05]  /*fad0*/  BSYNC B1 ;  /* 0x0000000000017941 */ /* 0x000fea0003800000 */
.L_x_226:
        /* <DEDUP_REMOVED lines=11> */
.L_x_229:
[----:B------:R-:W-:Y:S05]  /*fb90*/  BSYNC B1 ;  /* 0x0000000000017941 */ /* 0x000fea0003800000 */
.L_x_228:
        /* <DEDUP_REMOVED lines=9> */
.L_x_231:
[----:B------:R-:W-:Y:S05]  /*fc30*/  BSYNC B1 ;  /* 0x0000000000017941 */ /* 0x000fea0003800000 */
.L_x_230:
        /* <DEDUP_REMOVED lines=11> */
.L_x_233:
[----:B------:R-:W-:Y:S05]  /*fcf0*/  BSYNC B1 ;  /* 0x0000000000017941 */ /* 0x000fea0003800000 */
.L_x_232:
        /* <DEDUP_REMOVED lines=9> */
.L_x_235:
[----:B------:R-:W-:Y:S05]  /*fd90*/  BSYNC B1 ;  /* 0x0000000000017941 */ /* 0x000fea0003800000 */
.L_x_234:
        /* <DEDUP_REMOVED lines=11> */
.L_x_237:
[----:B------:R-:W-:Y:S05]  /*fe50*/  BSYNC B1 ;  /* 0x0000000000017941 */ /* 0x000fea0003800000 */
.L_x_236:
        /* <DEDUP_REMOVED lines=9> */
.L_x_239:
[----:B------:R-:W-:Y:S05]  /*fef0*/  BSYNC B1 ;  /* 0x0000000000017941 */ /* 0x000fea0003800000 */
.L_x_238:
        /* <DEDUP_REMOVED lines=11> */
.L_x_241:
[----:B------:R-:W-:Y:S05]  /*ffb0*/  BSYNC B1 ;  /* 0x0000000000017941 */ /* 0x000fea0003800000 */
.L_x_240:
        /* <DEDUP_REMOVED lines=9> */
.L_x_243:
[----:B------:R-:W-:Y:S05]  /*10050*/  BSYNC B1 ;  /* 0x0000000000017941 */ /* 0x000fea0003800000 */
.L_x_242:
        /* <DEDUP_REMOVED lines=11> */
.L_x_245:
[----:B------:R-:W-:Y:S05]  /*10110*/  BSYNC B1 ;  /* 0x0000000000017941 */ /* 0x000fea0003800000 */
.L_x_244:
        /* <DEDUP_REMOVED lines=9> */
.L_x_247:
[----:B------:R-:W-:Y:S05]  /*101b0*/  BSYNC B1 ;  /* 0x0000000000017941 */ /* 0x000fea0003800000 */
.L_x_246:
        /* <DEDUP_REMOVED lines=11> */
.L_x_249:
[----:B------:R-:W-:Y:S05]  /*10270*/  BSYNC B1 ;  /* 0x0000000000017941 */ /* 0x000fea0003800000 */
.L_x_248:
        /* <DEDUP_REMOVED lines=9> */
.L_x_251:
[----:B------:R-:W-:Y:S05]  /*10310*/  BSYNC B1 ;  /* 0x0000000000017941 */ /* 0x000fea0003800000 */
.L_x_250:
        /* <DEDUP_REMOVED lines=11> */
.L_x_253:
[----:B------:R-:W-:Y:S05]  /*103d0*/  BSYNC B1 ;  /* 0x0000000000017941 */ /* 0x000fea0003800000 */
.L_x_252:
        /* <DEDUP_REMOVED lines=9> */
.L_x_255:
[----:B------:R-:W-:Y:S05]  /*10470*/  BSYNC B1 ;  /* 0x0000000000017941 */ /* 0x000fea0003800000 */
.L_x_254:
        /* <DEDUP_REMOVED lines=11> */
.L_x_257:
[----:B------:R-:W-:Y:S05]  /*10530*/  BSYNC B1 ;  /* 0x0000000000017941 */ /* 0x000fea0003800000 */
.L_x_256:
        /* <DEDUP_REMOVED lines=9> */
.L_x_259:
[----:B------:R-:W-:Y:S05]  /*105d0*/  BSYNC B1 ;  /* 0x0000000000017941 */ /* 0x000fea0003800000 */
.L_x_258:
        /* <DEDUP_REMOVED lines=11> */
.L_x_261:
[----:B------:R-:W-:Y:S05]  /*10690*/  BSYNC B1 ;  /* 0x0000000000017941 */ /* 0x000fea0003800000 */
.L_x_260:
        /* <DEDUP_REMOVED lines=9> */
.L_x_263:
[----:B------:R-:W-:Y:S05]  /*10730*/  BSYNC B1 ;  /* 0x0000000000017941 */ /* 0x000fea0003800000 */
.L_x_262:
        /* <DEDUP_REMOVED lines=11> */
.L_x_265:
[----:B------:R-:W-:Y:S05]  /*107f0*/  BSYNC B1 ;  /* 0x0000000000017941 */ /* 0x000fea0003800000 */
.L_x_264:
        /* <DEDUP_REMOVED lines=9> */
.L_x_267:
[----:B------:R-:W-:Y:S05]  /*10890*/  BSYNC B1 ;  /* 0x0000000000017941 */ /* 0x000fea0003800000 */
.L_x_266:
        /* <DEDUP_REMOVED lines=11> */
.L_x_269:
[----:B------:R-:W-:Y:S05]  /*10950*/  BSYNC B1 ;  /* 0x0000000000017941 */ /* 0x000fea0003800000 */
.L_x_268:
        /* <DEDUP_REMOVED lines=9> */
.L_x_271:
[----:B------:R-:W-:Y:S05]  /*109f0*/  BSYNC B1 ;  /* 0x0000000000017941 */ /* 0x000fea0003800000 */
.L_x_270:
        /* <DEDUP_REMOVED lines=11> */
.L_x_273:
[----:B------:R-:W-:Y:S05]  /*10ab0*/  BSYNC B1 ;  /* 0x0000000000017941 */ /* 0x000fea0003800000 */
.L_x_272:
        /* <DEDUP_REMOVED lines=9> */
.L_x_275:
[----:B------:R-:W-:Y:S05]  /*10b50*/  BSYNC B1 ;  /* 0x0000000000017941 */ /* 0x000fea0003800000 */
.L_x_274:
        /* <DEDUP_REMOVED lines=11> */
.L_x_277:
[----:B------:R-:W-:Y:S05]  /*10c10*/  BSYNC B1 ;  /* 0x0000000000017941 */ /* 0x000fea0003800000 */
.L_x_276:
        /* <DEDUP_REMOVED lines=9> */
.L_x_279:
[----:B------:R-:W-:Y:S05]  /*10cb0*/  BSYNC B1 ;  /* 0x0000000000017941 */ /* 0x000fea0003800000 */
.L_x_278:
        /* <DEDUP_REMOVED lines=11> */
.L_x_281:
[----:B------:R-:W-:Y:S05]  /*10d70*/  BSYNC B1 ;  /* 0x0000000000017941 */ /* 0x000fea0003800000 */
.L_x_280:
        /* <DEDUP_REMOVED lines=9> */
.L_x_283:
[----:B------:R-:W-:Y:S05]  /*10e10*/  BSYNC B1 ;  /* 0x0000000000017941 */ /* 0x000fea0003800000 */
.L_x_282:
        /* <DEDUP_REMOVED lines=11> */
.L_x_285:
[----:B------:R-:W-:Y:S05]  /*10ed0*/  BSYNC B1 ;  /* 0x0000000000017941 */ /* 0x000fea0003800000 */
.L_x_284:
        /* <DEDUP_REMOVED lines=9> */
.L_x_287:
[----:B------:R-:W-:Y:S05]  /*10f70*/  BSYNC B1 ;  /* 0x0000000000017941 */ /* 0x000fea0003800000 */
.L_x_286:
        /* <DEDUP_REMOVED lines=11> */
.L_x_289:
[----:B------:R-:W-:Y:S05]  /*11030*/  BSYNC B1 ;  /* 0x0000000000017941 */ /* 0x000fea0003800000 */
.L_x_288:
        /* <DEDUP_REMOVED lines=9> */
.L_x_291:
[----:B------:R-:W-:Y:S05]  /*110d0*/  BSYNC B1 ;  /* 0x0000000000017941 */ /* 0x000fea0003800000 */
.L_x_290:
        /* <DEDUP_REMOVED lines=11> */
.L_x_293:
[----:B------:R-:W-:Y:S05]  /*11190*/  BSYNC B1 ;  /* 0x0000000000017941 */ /* 0x000fea0003800000 */
.L_x_292:
        /* <DEDUP_REMOVED lines=9> */
.L_x_295:
[----:B------:R-:W-:Y:S05]  /*11230*/  BSYNC B1 ;  /* 0x0000000000017941 */ /* 0x000fea0003800000 */
.L_x_294:
        /* <DEDUP_REMOVED lines=11> */
.L_x_297:
[----:B------:R-:W-:Y:S05]  /*112f0*/  BSYNC B1 ;  /* 0x0000000000017941 */ /* 0x000fea0003800000 */
.L_x_296:
        /* <DEDUP_REMOVED lines=9> */
.L_x_299:
[----:B------:R-:W-:Y:S05]  /*11390*/  BSYNC B1 ;  /* 0x0000000000017941 */ /* 0x000fea0003800000 */
.L_x_298:
        /* <DEDUP_REMOVED lines=11> */
.L_x_301:
[----:B------:R-:W-:Y:S05]  /*11450*/  BSYNC B1 ;  /* 0x0000000000017941 */ /* 0x000fea0003800000 */
.L_x_300:
        /* <DEDUP_REMOVED lines=9> */
.L_x_303:
[----:B------:R-:W-:Y:S05]  /*114f0*/  BSYNC B1 ;  /* 0x0000000000017941 */ /* 0x000fea0003800000 */
.L_x_302:
        /* <DEDUP_REMOVED lines=11> */
.L_x_305:
[----:B------:R-:W-:Y:S05]  /*115b0*/  BSYNC B1 ;  /* 0x0000000000017941 */ /* 0x000fea0003800000 */
.L_x_304:
        /* <DEDUP_REMOVED lines=9> */
.L_x_307:
[----:B------:R-:W-:Y:S05]  /*11650*/  BSYNC B1 ;  /* 0x0000000000017941 */ /* 0x000fea0003800000 */
.L_x_306:
        /* <DEDUP_REMOVED lines=11> */
.L_x_309:
[----:B------:R-:W-:Y:S05]  /*11710*/  BSYNC B1 ;  /* 0x0000000000017941 */ /* 0x000fea0003800000 */
.L_x_308:
        /* <DEDUP_REMOVED lines=9> */
.L_x_311:
[----:B------:R-:W-:Y:S05]  /*117b0*/  BSYNC B1 ;  /* 0x0000000000017941 */ /* 0x000fea0003800000 */
.L_x_310:
        /* <DEDUP_REMOVED lines=11> */
.L_x_313:
[----:B------:R-:W-:Y:S05]  /*11870*/  BSYNC B1 ;  /* 0x0000000000017941 */ /* 0x000fea0003800000 */
.L_x_312:
        /* <DEDUP_REMOVED lines=9> */
.L_x_315:
[----:B------:R-:W-:Y:S05]  /*11910*/  BSYNC B1 ;  /* 0x0000000000017941 */ /* 0x000fea0003800000 */
.L_x_314:
        /* <DEDUP_REMOVED lines=11> */
.L_x_317:
[----:B------:R-:W-:Y:S05]  /*119d0*/  BSYNC B1 ;  /* 0x0000000000017941 */ /* 0x000fea0003800000 */
.L_x_316:
        /* <DEDUP_REMOVED lines=9> */
.L_x_319:
[----:B------:R-:W-:Y:S05]  /*11a70*/  BSYNC B1 ;  /* 0x0000000000017941 */ /* 0x000fea0003800000 */
.L_x_318:
        /* <DEDUP_REMOVED lines=11> */
.L_x_321:
[----:B------:R-:W-:Y:S05]  /*11b30*/  BSYNC B1 ;  /* 0x0000000000017941 */ /* 0x000fea0003800000 */
.L_x_320:
        /* <DEDUP_REMOVED lines=9> */
.L_x_323:
[----:B------:R-:W-:Y:S05]  /*11bd0*/  BSYNC B1 ;  /* 0x0000000000017941 */ /* 0x000fea0003800000 */
.L_x_322:
        /* <DEDUP_REMOVED lines=11> */
.L_x_325:
[----:B------:R-:W-:Y:S05]  /*11c90*/  BSYNC B1 ;  /* 0x0000000000017941 */ /* 0x000fea0003800000 */
.L_x_324:
        /* <DEDUP_REMOVED lines=9> */
.L_x_327:
[----:B------:R-:W-:Y:S05]  /*11d30*/  BSYNC B1 ;  /* 0x0000000000017941 */ /* 0x000fea0003800000 */
.L_x_326:
        /* <DEDUP_REMOVED lines=11> */
.L_x_329:
[----:B------:R-:W-:Y:S05]  /*11df0*/  BSYNC B1 ;  /* 0x0000000000017941 */ /* 0x000fea0003800000 */
.L_x_328:
        /* <DEDUP_REMOVED lines=9> */
.L_x_331:
[----:B------:R-:W-:Y:S05]  /*11e90*/  BSYNC B1 ;  /* 0x0000000000017941 */ /* 0x000fea0003800000 */
.L_x_330:
        /* <DEDUP_REMOVED lines=11> */
.L_x_333:
[----:B------:R-:W-:Y:S05]  /*11f50*/  BSYNC B1 ;  /* 0x0000000000017941 */ /* 0x000fea0003800000 */
.L_x_332:
        /* <DEDUP_REMOVED lines=9> */
.L_x_335:
[----:B------:R-:W-:Y:S05]  /*11ff0*/  BSYNC B1 ;  /* 0x0000000000017941 */ /* 0x000fea0003800000 */
.L_x_334:
        /* <DEDUP_REMOVED lines=11> */
.L_x_337:
[----:B------:R-:W-:Y:S05]  /*120b0*/  BSYNC B1 ;  /* 0x0000000000017941 */ /* 0x000fea0003800000 */
.L_x_336:
        /* <DEDUP_REMOVED lines=9> */
.L_x_339:
[----:B------:R-:W-:Y:S05]  /*12150*/  BSYNC B1 ;  /* 0x0000000000017941 */ /* 0x000fea0003800000 */
.L_x_338:
        /* <DEDUP_REMOVED lines=11> */
.L_x_341:
[----:B------:R-:W-:Y:S05]  /*12210*/  BSYNC B1 ;  /* 0x0000000000017941 */ /* 0x000fea0003800000 */
.L_x_340:
        /* <DEDUP_REMOVED lines=9> */
.L_x_343:
[----:B------:R-:W-:Y:S05]  /*122b0*/  BSYNC B1 ;  /* 0x0000000000017941 */ /* 0x000fea0003800000 */
.L_x_342:
        /* <DEDUP_REMOVED lines=11> */
.L_x_345:
[----:B------:R-:W-:Y:S05]  /*12370*/  BSYNC B1 ;  /* 0x0000000000017941 */ /* 0x000fea0003800000 */
.L_x_344:
        /* <DEDUP_REMOVED lines=9> */
.L_x_347:
[----:B------:R-:W-:Y:S05]  /*12410*/  BSYNC B1 ;  /* 0x0000000000017941 */ /* 0x000fea0003800000 */
.L_x_346:
        /* <DEDUP_REMOVED lines=11> */
.L_x_349:
[----:B------:R-:W-:Y:S05]  /*124d0*/  BSYNC B1 ;  /* 0x0000000000017941 */ /* 0x000fea0003800000 */
.L_x_348:
        /* <DEDUP_REMOVED lines=9> */
.L_x_351:
[----:B------:R-:W-:Y:S05]  /*12570*/  BSYNC B1 ;  /* 0x0000000000017941 */ /* 0x000fea0003800000 */
.L_x_350:
        /* <DEDUP_REMOVED lines=11> */
.L_x_353:
[----:B------:R-:W-:Y:S05]  /*12630*/  BSYNC B1 ;  /* 0x0000000000017941 */ /* 0x000fea0003800000 */
.L_x_352:
        /* <DEDUP_REMOVED lines=9> */
.L_x_355:
[----:B------:R-:W-:Y:S05]  /*126d0*/  BSYNC B1 ;  /* 0x0000000000017941 */ /* 0x000fea0003800000 */
.L_x_354:
        /* <DEDUP_REMOVED lines=11> */
.L_x_357:
[----:B------:R-:W-:Y:S05]  /*12790*/  BSYNC B1 ;  /* 0x0000000000017941 */ /* 0x000fea0003800000 */
.L_x_356:
        /* <DEDUP_REMOVED lines=9> */
.L_x_359:
[----:B------:R-:W-:Y:S05]  /*12830*/  BSYNC B1 ;  /* 0x0000000000017941 */ /* 0x000fea0003800000 */
.L_x_358:
        /* <DEDUP_REMOVED lines=11> */
.L_x_361:
[----:B------:R-:W-:Y:S05]  /*128f0*/  BSYNC B1 ;  /* 0x0000000000017941 */ /* 0x000fea0003800000 */
.L_x_360:
        /* <DEDUP_REMOVED lines=9> */
.L_x_363:
[----:B------:R-:W-:Y:S05]  /*12990*/  BSYNC B1 ;  /* 0x0000000000017941 */ /* 0x000fea0003800000 */
.L_x_362:
        /* <DEDUP_REMOVED lines=11> */
.L_x_365:
[----:B------:R-:W-:Y:S05]  /*12a50*/  BSYNC B1 ;  /* 0x0000000000017941 */ /* 0x000fea0003800000 */
.L_x_364:
        /* <DEDUP_REMOVED lines=9> */
.L_x_367:
[----:B------:R-:W-:Y:S05]  /*12af0*/  BSYNC B1 ;  /* 0x0000000000017941 */ /* 0x000fea0003800000 */
.L_x_366:
        /* <DEDUP_REMOVED lines=11> */
.L_x_369:
[----:B------:R-:W-:Y:S05]  /*12bb0*/  BSYNC B1 ;  /* 0x0000000000017941 */ /* 0x000fea0003800000 */
.L_x_368:
        /* <DEDUP_REMOVED lines=9> */
.L_x_371:
[----:B------:R-:W-:Y:S05]  /*12c50*/  BSYNC B1 ;  /* 0x0000000000017941 */ /* 0x000fea0003800000 */
.L_x_370:
        /* <DEDUP_REMOVED lines=11> */
.L_x_373:
[----:B------:R-:W-:Y:S05]  /*12d10*/  BSYNC B1 ;  /* 0x0000000000017941 */ /* 0x000fea0003800000 */
.L_x_372:
        /* <DEDUP_REMOVED lines=9> */
.L_x_375:
[----:B------:R-:W-:Y:S05]  /*12db0*/  BSYNC B1 ;  /* 0x0000000000017941 */ /* 0x000fea0003800000 */
.L_x_374:
        /* <DEDUP_REMOVED lines=11> */
.L_x_377:
[----:B------:R-:W-:Y:S05]  /*12e70*/  BSYNC B1 ;  /* 0x0000000000017941 */ /* 0x000fea0003800000 */
.L_x_376:
        /* <DEDUP_REMOVED lines=9> */
.L_x_379:
[----:B------:R-:W-:Y:S05]  /*12f10*/  BSYNC B1 ;  /* 0x0000000000017941 */ /* 0x000fea0003800000 */
.L_x_378:
        /* <DEDUP_REMOVED lines=11> */
.L_x_381:
[----:B------:R-:W-:Y:S05]  /*12fd0*/  BSYNC B1 ;  /* 0x0000000000017941 */ /* 0x000fea0003800000 */
.L_x_380:
        /* <DEDUP_REMOVED lines=9> */
.L_x_383:
[----:B------:R-:W-:Y:S05]  /*13070*/  BSYNC B1 ;  /* 0x0000000000017941 */ /* 0x000fea0003800000 */
.L_x_382:
        /* <DEDUP_REMOVED lines=11> */
.L_x_385:
[----:B------:R-:W-:Y:S05]  /*13130*/  BSYNC B1 ;  /* 0x0000000000017941 */ /* 0x000fea0003800000 */
.L_x_384:
        /* <DEDUP_REMOVED lines=9> */
.L_x_387:
[----:B------:R-:W-:Y:S05]  /*131d0*/  BSYNC B1 ;  /* 0x0000000000017941 */ /* 0x000fea0003800000 */
.L_x_386:
        /* <DEDUP_REMOVED lines=11> */
.L_x_389:
[----:B------:R-:W-:Y:S05]  /*13290*/  BSYNC B1 ;  /* 0x0000000000017941 */ /* 0x000fea0003800000 */
.L_x_388:
        /* <DEDUP_REMOVED lines=9> */
.L_x_391:
[----:B------:R-:W-:Y:S05]  /*13330*/  BSYNC B1 ;  /* 0x0000000000017941 */ /* 0x000fea0003800000 */
.L_x_390:
        /* <DEDUP_REMOVED lines=11> */
.L_x_393:
[----:B------:R-:W-:Y:S05]  /*133f0*/  BSYNC B1 ;  /* 0x0000000000017941 */ /* 0x000fea0003800000 */
.L_x_392:
        /* <DEDUP_REMOVED lines=9> */
.L_x_395:
[----:B------:R-:W-:Y:S05]  /*13490*/  BSYNC B1 ;  /* 0x0000000000017941 */ /* 0x000fea0003800000 */
.L_x_394:
        /* <DEDUP_REMOVED lines=11> */
.L_x_397:
[----:B------:R-:W-:Y:S05]  /*13550*/  BSYNC B1 ;  /* 0x0000000000017941 */ /* 0x000fea0003800000 */
.L_x_396:
        /* <DEDUP_REMOVED lines=9> */
.L_x_399:
[----:B------:R-:W-:Y:S05]  /*135f0*/  BSYNC B1 ;  /* 0x0000000000017941 */ /* 0x000fea0003800000 */
.L_x_398:
        /* <DEDUP_REMOVED lines=11> */
.L_x_401:
[----:B------:R-:W-:Y:S05]  /*136b0*/  BSYNC B1 ;  /* 0x0000000000017941 */ /* 0x000fea0003800000 */
.L_x_400:
        /* <DEDUP_REMOVED lines=9> */
.L_x_403:
[----:B------:R-:W-:Y:S05]  /*13750*/  BSYNC B1 ;  /* 0x0000000000017941 */ /* 0x000fea0003800000 */
.L_x_402:
        /* <DEDUP_REMOVED lines=11> */
.L_x_405:
[----:B------:R-:W-:Y:S05]  /*13810*/  BSYNC B1 ;  /* 0x0000000000017941 */ /* 0x000fea0003800000 */
.L_x_404:
        /* <DEDUP_REMOVED lines=9> */
.L_x_407:
[----:B------:R-:W-:Y:S05]  /*138b0*/  BSYNC B1 ;  /* 0x0000000000017941 */ /* 0x000fea0003800000 */
.L_x_406:
        /* <DEDUP_REMOVED lines=11> */
.L_x_409:
[----:B------:R-:W-:Y:S05]  /*13970*/  BSYNC B1 ;  /* 0x0000000000017941 */ /* 0x000fea0003800000 */
.L_x_408:
        /* <DEDUP_REMOVED lines=9> */
.L_x_411:
[----:B------:R-:W-:Y:S05]  /*13a10*/  BSYNC B1 ;  /* 0x0000000000017941 */ /* 0x000fea0003800000 */
.L_x_410:
        /* <DEDUP_REMOVED lines=11> */
.L_x_413:
[----:B------:R-:W-:Y:S05]  /*13ad0*/  BSYNC B1 ;  /* 0x0000000000017941 */ /* 0x000fea0003800000 */
.L_x_412:
        /* <DEDUP_REMOVED lines=9> */
.L_x_415:
[----:B------:R-:W-:Y:S05]  /*13b70*/  BSYNC B1 ;  /* 0x0000000000017941 */ /* 0x000fea0003800000 */
.L_x_414:
        /* <DEDUP_REMOVED lines=11> */
.L_x_417:
[----:B------:R-:W-:Y:S05]  /*13c30*/  BSYNC B1 ;  /* 0x0000000000017941 */ /* 0x000fea0003800000 */
.L_x_416:
        /* <DEDUP_REMOVED lines=9> */
.L_x_419:
[----:B------:R-:W-:Y:S05]  /*13cd0*/  BSYNC B1 ;  /* 0x0000000000017941 */ /* 0x000fea0003800000 */
.L_x_418:
        /* <DEDUP_REMOVED lines=11> */
.L_x_421:
[----:B------:R-:W-:Y:S05]  /*13d90*/  BSYNC B1 ;  /* 0x0000000000017941 */ /* 0x000fea0003800000 */
.L_x_420:
        /* <DEDUP_REMOVED lines=9> */
.L_x_423:
[----:B------:R-:W-:Y:S05]  /*13e30*/  BSYNC B1 ;  /* 0x0000000000017941 */ /* 0x000fea0003800000 */
.L_x_422:
        /* <DEDUP_REMOVED lines=11> */
.L_x_425:
[----:B------:R-:W-:Y:S05]  /*13ef0*/  BSYNC B1 ;  /* 0x0000000000017941 */ /* 0x000fea0003800000 */
.L_x_424:
        /* <DEDUP_REMOVED lines=9> */
.L_x_427:
[----:B------:R-:W-:Y:S05]  /*13f90*/  BSYNC B1 ;  /* 0x0000000000017941 */ /* 0x000fea0003800000 */
.L_x_426:
        /* <DEDUP_REMOVED lines=11> */
.L_x_429:
[----:B------:R-:W-:Y:S05]  /*14050*/  BSYNC B1 ;  /* 0x0000000000017941 */ /* 0x000fea0003800000 */
.L_x_428:
        /* <DEDUP_REMOVED lines=9> */
.L_x_431:
[----:B------:R-:W-:Y:S05]  /*140f0*/  BSYNC B1 ;  /* 0x0000000000017941 */ /* 0x000fea0003800000 */
.L_x_430:
        /* <DEDUP_REMOVED lines=11> */
.L_x_433:
[----:B------:R-:W-:Y:S05]  /*141b0*/  BSYNC B1 ;  /* 0x0000000000017941 */ /* 0x000fea0003800000 */
.L_x_432:
        /* <DEDUP_REMOVED lines=9> */
.L_x_435:
[----:B------:R-:W-:Y:S05]  /*14250*/  BSYNC B1 ;  /* 0x0000000000017941 */ /* 0x000fea0003800000 */
.L_x_434:
        /* <DEDUP_REMOVED lines=11> */
.L_x_437:
[----:B------:R-:W-:Y:S05]  /*14310*/  BSYNC B1 ;  /* 0x0000000000017941 */ /* 0x000fea0003800000 */
.L_x_436:
        /* <DEDUP_REMOVED lines=9> */
.L_x_439:
[----:B------:R-:W-:Y:S05]  /*143b0*/  BSYNC B1 ;  /* 0x0000000000017941 */ /* 0x000fea0003800000 */
.L_x_438:
        /* <DEDUP_REMOVED lines=11> */
.L_x_441:
[----:B------:R-:W-:Y:S05]  /*14470*/  BSYNC B1 ;  /* 0x0000000000017941 */ /* 0x000fea0003800000 */
.L_x_440:
        /* <DEDUP_REMOVED lines=9> */
.L_x_443:
[----:B------:R-:W-:Y:S05]  /*14510*/  BSYNC B1 ;  /* 0x0000000000017941 */ /* 0x000fea0003800000 */
.L_x_442:
        /* <DEDUP_REMOVED lines=11> */
.L_x_445:
[----:B------:R-:W-:Y:S05]  /*145d0*/  BSYNC B1 ;  /* 0x0000000000017941 */ /* 0x000fea0003800000 */
.L_x_444:
        /* <DEDUP_REMOVED lines=9> */
.L_x_447:
[----:B------:R-:W-:Y:S05]  /*14670*/  BSYNC B1 ;  /* 0x0000000000017941 */ /* 0x000fea0003800000 */
.L_x_446:
        /* <DEDUP_REMOVED lines=11> */
.L_x_449:
[----:B------:R-:W-:Y:S05]  /*14730*/  BSYNC B1 ;  /* 0x0000000000017941 */ /* 0x000fea0003800000 */
.L_x_448:
        /* <DEDUP_REMOVED lines=9> */
.L_x_451:
[----:B------:R-:W-:Y:S05]  /*147d0*/  BSYNC B1 ;  /* 0x0000000000017941 */ /* 0x000fea0003800000 */
.L_x_450:
        /* <DEDUP_REMOVED lines=11> */
.L_x_453:
[----:B------:R-:W-:Y:S05]  /*14890*/  BSYNC B1 ;  /* 0x0000000000017941 */ /* 0x000fea0003800000 */
.L_x_452:
        /* <DEDUP_REMOVED lines=9> */
.L_x_455:
[----:B------:R-:W-:Y:S05]  /*14930*/  BSYNC B1 ;  /* 0x0000000000017941 */ /* 0x000fea0003800000 */
.L_x_454:
        /* <DEDUP_REMOVED lines=11> */
.L_x_457:
[----:B------:R-:W-:Y:S05]  /*149f0*/  BSYNC B1 ;  /* 0x0000000000017941 */ /* 0x000fea0003800000 */
.L_x_456:
        /* <DEDUP_REMOVED lines=9> */
.L_x_459:
[----:B------:R-:W-:Y:S05]  /*14a90*/  BSYNC B1 ;  /* 0x0000000000017941 */ /* 0x000fea0003800000 */
.L_x_458:
        /* <DEDUP_REMOVED lines=11> */
.L_x_461:
[----:B------:R-:W-:Y:S05]  /*14b50*/  BSYNC B1 ;  /* 0x0000000000017941 */ /* 0x000fea0003800000 */
.L_x_460:
        /* <DEDUP_REMOVED lines=9> */
.L_x_463:
[----:B------:R-:W-:Y:S05]  /*14bf0*/  BSYNC B1 ;  /* 0x0000000000017941 */ /* 0x000fea0003800000 */
.L_x_462:
        /* <DEDUP_REMOVED lines=11> */
.L_x_465:
[----:B------:R-:W-:Y:S05]  /*14cb0*/  BSYNC B1 ;  /* 0x0000000000017941 */ /* 0x000fea0003800000 */
.L_x_464:
        /* <DEDUP_REMOVED lines=9> */
.L_x_467:
[----:B------:R-:W-:Y:S05]  /*14d50*/  BSYNC B1 ;  /* 0x0000000000017941 */ /* 0x000fea0003800000 */
.L_x_466:
        /* <DEDUP_REMOVED lines=11> */
.L_x_469:
[----:B------:R-:W-:Y:S05]  /*14e10*/  BSYNC B1 ;  /* 0x0000000000017941 */ /* 0x000fea0003800000 */
.L_x_468:
        /* <DEDUP_REMOVED lines=9> */
.L_x_471:
[----:B------:R-:W-:Y:S05]  /*14eb0*/  BSYNC B1 ;  /* 0x0000000000017941 */ /* 0x000fea0003800000 */
.L_x_470:
        /* <DEDUP_REMOVED lines=11> */
.L_x_473:
[----:B------:R-:W-:Y:S05]  /*14f70*/  BSYNC B1 ;  /* 0x0000000000017941 */ /* 0x000fea0003800000 */
.L_x_472:
        /* <DEDUP_REMOVED lines=9> */
.L_x_475:
[----:B------:R-:W-:Y:S05]  /*15010*/  BSYNC B1 ;  /* 0x0000000000017941 */ /* 0x000fea0003800000 */
.L_x_474:
        /* <DEDUP_REMOVED lines=11> */
.L_x_477:
[----:B------:R-:W-:Y:S05]  /*150d0*/  BSYNC B1 ;  /* 0x0000000000017941 */ /* 0x000fea0003800000 */
.L_x_476:
        /* <DEDUP_REMOVED lines=9> */
.L_x_479:
[----:B------:R-:W-:Y:S05]  /*15170*/  BSYNC B1 ;  /* 0x0000000000017941 */ /* 0x000fea0003800000 */
.L_x_478:
        /* <DEDUP_REMOVED lines=11> */
.L_x_481:
[----:B------:R-:W-:Y:S05]  /*15230*/  BSYNC B1 ;  /* 0x0000000000017941 */ /* 0x000fea0003800000 */
.L_x_480:
        /* <DEDUP_REMOVED lines=9> */
.L_x_483:
[----:B------:R-:W-:Y:S05]  /*152d0*/  BSYNC B1 ;  /* 0x0000000000017941 */ /* 0x000fea0003800000 */
.L_x_482:
        /* <DEDUP_REMOVED lines=11> */
.L_x_485:
[----:B------:R-:W-:Y:S05]  /*15390*/  BSYNC B1 ;  /* 0x0000000000017941 */ /* 0x000fea0003800000 */
.L_x_484:
        /* <DEDUP_REMOVED lines=9> */
.L_x_487:
[----:B------:R-:W-:Y:S05]  /*15430*/  BSYNC B1 ;  /* 0x0000000000017941 */ /* 0x000fea0003800000 */
.L_x_486:
[----:B------:R-:W-:Y:S01]  /*15440*/  ISETP.LT.OR P4, PT, R0, 0xe2, !P0 ;  /* 0x000000e20000780c */ /* 0x000fe20004781670 */
[----:B--2---:R-:W-:Y:S01]  /*15450*/  @!P5 IMAD R3, R34, R17, R2 ;  /* 0x000000112203d224 */ /* 0x004fe200078e0202 */
[----:B------:R-:W-:Y:S01]  /*15460*/  ULDC.64 UR4, c[0x0][0x208] ;  /* 0x0000820000047ab9 */ /* 0x000fe20000000a00 */
[----:B------:R-:W-:Y:S03]  /*15470*/  BSSY B1, `(.L_x_488) ;  /* 0x0000009000017945 */ /* 0x000fe60003800000 */
[----:B------:R2:W-:Y:S01]  /*15480*/  @!P5 STG.E.U8 desc[UR4][R8.64+0xe0], R3 ;  /* 0x0000e0030800d986 */ /* 0x0005e2000c101104 */
[C---:B------:R-:W-:Y:S02]  /*15490*/  ISETP.LT.OR P5, PT, R0.reuse, 0xe9, !P3 ;  /* 0x000000e90000780c */ /* 0x040fe40005fa1670 */
[----:B------:R-:W-:-:S04]  /*154a0*/  ISETP.LT.OR P3, PT, R0, 0xea, !P3 ;  /* 0x000000ea0000780c */ /* 0x000fc80005f61670 */
[----:B------:R-:W-:Y:S09]  /*154b0*/  @P4 BRA `(.L_x_489) ;  /* 0x0000000000104947 */ /* 0x000ff20003800000 */
[----:B------:R-:W-:Y:S02]  /*154c0*/  ULDC.64 UR4, c[0x0][0x208] ;  /* 0x0000820000047ab9 */ /* 0x000fe40000000a00 */
[----:B------:R-:W2:Y:S02]  /*154d0*/  LDG.E.U8 R16, desc[UR4][R20.64+0xe1] ;  /* 0x0000e10414107981 */ /* 0x000ea4000c1e1100 */
[----:B--2---:R-:W-:-:S05]  /*154e0*/  PRMT R3, R16, 0x8880, RZ ;  /* 0x0000888010037816 */ /* 0x004fca00000000ff */
[----:B------:R-:W-:-:S07]  /*154f0*/  IMAD R2, R3, R18, RZ ;  /* 0x0000001203027224 */ /* 0x000fce00078e02ff */
.L_x_489:
[----:B------:R-:W-:Y:S05]  /*15500*/  BSYNC B1 ;  /* 0x0000000000017941 */ /* 0x000fea0003800000 */
.L_x_488:
        /* <DEDUP_REMOVED lines=9> */
.L_x_491:
[----:B------:R-:W-:Y:S05]  /*155a0*/  BSYNC B1 ;  /* 0x0000000000017941 */ /* 0x000fea0003800000 */
.L_x_490:
[----:B--2---:R-:W-:Y:S01]  /*155b0*/  @!P5 IMAD R3, R36, R17, R2 ;  /* 0x000000112403d224 */ /* 0x004fe200078e0202 */
        /* <DEDUP_REMOVED lines=8> */
.L_x_493:
[----:B------:R-:W-:Y:S05]  /*15640*/  BSYNC B1 ;  /* 0x0000000000017941 */ /* 0x000fea0003800000 */
.L_x_492:
[C---:B------:R-:W-:Y:S01]  /*15650*/  ISETP.LT.OR P4, PT, R0.reuse, 0xe9, !P0 ;  /* 0x000000e90000780c */ /* 0x040fe20004781670 */
[----:B------:R-:W-:Y:S01]  /*15660*/  @!P3 IMAD R37, R37, R17, R2 ;  /* 0x000000112525b224 */ /* 0x000fe200078e0202 */
[----:B------:R-:W-:Y:S01]  /*15670*/  ULDC.64 UR4, c[0x0][0x208] ;  /* 0x0000820000047ab9 */ /* 0x000fe20000000a00 */
[----:B------:R-:W-:Y:S01]  /*15680*/  BSSY B1, `(.L_x_494) ;  /* 0x000000a000017945 */ /* 0x000fe20003800000 */
[C---:B------:R-:W-:Y:S02]  /*15690*/  ISETP.LT.OR P0, PT, R0.reuse, 0xea, !P0 ;  /* 0x000000ea0000780c */ /* 0x040fe40004701670 */
        /* <DEDUP_REMOVED lines=8> */
.L_x_495:
[----:B------:R-:W-:Y:S05]  /*15720*/  BSYNC B1 ;  /* 0x0000000000017941 */ /* 0x000fea0003800000 */
.L_x_494:
        /* <DEDUP_REMOVED lines=9> */
.L_x_497:
[----:B------:R-:W-:Y:S05]  /*157c0*/  BSYNC B1 ;  /* 0x0000000000017941 */ /* 0x000fea0003800000 */
.L_x_496:
        /* <DEDUP_REMOVED lines=9> */
.L_x_499:
[----:B------:R-:W-:Y:S05]  /*15860*/  BSYNC B1 ;  /* 0x0000000000017941 */ /* 0x000fea0003800000 */
.L_x_498:
        /* <DEDUP_REMOVED lines=9> */
.L_x_501:
[----:B------:R-:W-:Y:S05]  /*15900*/  BSYNC B1 ;  /* 0x0000000000017941 */ /* 0x000fea0003800000 */
.L_x_500:
[C---:B------:R-:W-:Y:S01]  /*15910*/  ISETP.LT.OR P4, PT, R0.reuse, 0xe1, !P2 ;  /* 0x000000e10000780c */ /* 0x040fe20005781670 */
[----:B------:R-:W-:Y:S01]  /*15920*/  @!P3 IMAD R25, R25, R17, R2 ;  /* 0x000000111919b224 */ /* 0x000fe200078e0202 */
[----:B------:R-:W-:Y:S01]  /*15930*/  ULDC.64 UR4, c[0x0][0x208] ;  /* 0x0000820000047ab9 */ /* 0x000fe20000000a00 */
[----:B------:R-:W-:Y:S01]  /*15940*/  BSSY B1, `(.L_x_502) ;  /* 0x000000b000017945 */ /* 0x000fe20003800000 */
[C---:B------:R-:W-:Y:S02]  /*15950*/  ISETP.LT.OR P0, PT, R0.reuse, 0xe2, !P2 ;  /* 0x000000e20000780c */ /* 0x040fe40005701670 */
[----:B------:R0:W-:Y:S01]  /*15960*/  @!P3 STG.E.U8 desc[UR4][R4.64+0xe1], R25 ;  /* 0x0000e1190400b986 */ /* 0x0001e2000c101104 */
[C---:B------:R-:W-:Y:S02]  /*15970*/  ISETP.LT.OR P3, PT, R0.reuse, 0xe9, !P1 ;  /* 0x000000e90000780c */ /* 0x040fe40004f61670 */
[C---:B------:R-:W-:Y:S02]  /*15980*/  ISETP.LT.OR P1, PT, R0.reuse, 0xea, !P1 ;  /* 0x000000ea0000780c */ /* 0x040fe40004f21670 */
[----:B------:R-:W-:-:S02]  /*15990*/  ISETP.LT.OR P5, PT, R0, 0xe9, !P2 ;  /* 0x000000e90000780c */ /* 0x000fc400057a1670 */
[----:B------:R-:W-:Y:S11]  /*159a0*/  @P4 BRA `(.L_x_503) ;  /* 0x0000000000104947 */ /* 0x000ff60003800000 */
[----:B------:R-:W-:Y:S02]  /*159b0*/  ULDC.64 UR4, c[0x0][0x208] ;  /* 0x0000820000047ab9 */ /* 0x000fe40000000a00 */
[----:B------:R-:W2:Y:S02]  /*159c0*/  LDG.E.U8 R16, desc[UR4][R12.64+0xe0] ;  /* 0x0000e0040c107981 */ /* 0x000ea4000c1e1100 */
[----:B--2---:R-:W-:-:S05]  /*159d0*/  PRMT R3, R16, 0x8880, RZ ;  /* 0x0000888010037816 */ /* 0x004fca00000000ff */
[----:B------:R-:W-:-:S07]  /*159e0*/  IMAD R2, R3, R18, RZ ;  /* 0x0000001203027224 */ /* 0x000fce00078e02ff */
.L_x_503:
[----:B------:R-:W-:Y:S05]  /*159f0*/  BSYNC B1 ;  /* 0x0000000000017941 */ /* 0x000fea0003800000 */
.L_x_502:
        /* <DEDUP_REMOVED lines=9> */
.L_x_505:
[----:B------:R-:W-:Y:S05]  /*15a90*/  BSYNC B1 ;  /* 0x0000000000017941 */ /* 0x000fea0003800000 */
.L_x_504:
        /* <DEDUP_REMOVED lines=9> */
.L_x_507:
[----:B------:R-:W-:Y:S05]  /*15b30*/  BSYNC B1 ;  /* 0x0000000000017941 */ /* 0x000fea0003800000 */
.L_x_506:
        /* <DEDUP_REMOVED lines=9> */
.L_x_509:
[----:B------:R-:W-:Y:S05]  /*15bd0*/  BSYNC B1 ;  /* 0x0000000000017941 */ /* 0x000fea0003800000 */
.L_x_508:
        /* <DEDUP_REMOVED lines=9> */
.L_x_511:
[----:B------:R-:W-:Y:S05]  /*15c70*/  BSYNC B1 ;  /* 0x0000000000017941 */ /* 0x000fea0003800000 */
.L_x_510:
[----:B------:R-:W-:Y:S01]  /*15c80*/  ISETP.LT.OR P2, PT, R0, 0xea, !P2 ;  /* 0x000000ea0000780c */ /* 0x000fe20005741670 */
[----:B--2---:R-:W-:Y:S01]  /*15c90*/  @!P5 IMAD R3, R30, R17, R2 ;  /* 0x000000111e03d224 */ /* 0x004fe200078e0202 */
[----:B------:R-:W-:Y:S01]  /*15ca0*/  ULDC.64 UR4, c[0x0][0x208] ;  /* 0x0000820000047ab9 */ /* 0x000fe20000000a00 */
[----:B------:R-:W-:Y:S03]  /*15cb0*/  BSSY B1, `(.L_x_512) ;  /* 0x0000007000017945 */ /* 0x000fe60003800000 */
[----:B------:R2:W-:Y:S07]  /*15cc0*/  @!P5 STG.E.U8 desc[UR4][R10.64+0xe8], R3 ;  /* 0x0000e8030a00d986 */ /* 0x0005ee000c101104 */
[----:B------:R-:W-:Y:S05]  /*15cd0*/  @P2 BRA `(.L_x_513) ;  /* 0x0000000000102947 */ /* 0x000fea0003800000 */
[----:B------:R-:W-:Y:S02]  /*15ce0*/  ULDC.64 UR4, c[0x0][0x208] ;  /* 0x0000820000047ab9 */ /* 0x000fe40000000a00 */
[----:B------:R-:W2:Y:S02]  /*15cf0*/  LDG.E.U8 R16, desc[UR4][R12.64+0xe9] ;  /* 0x0000e9040c107981 */ /* 0x000ea4000c1e1100 */
[----:B--2---:R-:W-:-:S05]  /*15d00*/  PRMT R3, R16, 0x8880, RZ ;  /* 0x0000888010037816 */ /* 0x004fca00000000ff */
[----:B------:R-:W-:-:S07]  /*15d10*/  IMAD R2, R3, R18, RZ ;  /* 0x0000001203027224 */ /* 0x000fce00078e02ff */
.L_x_513:
[----:B------:R-:W-:Y:S05]  /*15d20*/  BSYNC B1 ;  /* 0x0000000000017941 */ /* 0x000fea0003800000 */
.L_x_512:
[----:B------:R-:W-:Y:S01]  /*15d30*/  IMAD R31, R31, R17, R2 ;  /* 0x000000111f1f7224 */ /* 0x000fe200078e0202 */
[----:B------:R-:W-:Y:S06]  /*15d40*/  @P2 BRA `(.L_x_514) ;  /* 0x0000003000002947 */ /* 0x000fec0003800000 */
[----:B------:R-:W-:Y:S02]  /*15d50*/  ULDC.64 UR4, c[0x0][0x208] ;  /* 0x0000820000047ab9 */ /* 0x000fe40000000a00 */
[----:B------:R0:W-:Y:S01]  /*15d60*/  STG.E.U8 desc[UR4][R10.64+0xe9], R31 ;  /* 0x0000e91f0a007986 */ /* 0x0001e2000c101104 */
[----:B------:R-:W-:Y:S05]  /*15d70*/  BRA `(.L_x_514) ;  /* 0x0000002c00f47947 */ /* 0x000fea0003800000 */
.L_x_33:
[----:B------:R-:W2:Y:S04]  /*15d80*/  LDL.LU R2, [R1+0x80] ;  /* 0x0000800001027983 */ /* 0x000ea80000300800 */
[----:B------:R-:W3:Y:S04]  /*15d90*/  LDL.LU R21, [R1+0x84] ;  /* 0x0000840001157983 */ /* 0x000ee80000300800 */
[----:B------:R-:W4:Y:S04]  /*15da0*/  LDL.LU R20, [R1+0x88] ;  /* 0x0000880001147983 */ /* 0x000f280000300800 */
[----:B------:R-:W5:Y:S04]  /*15db0*/  LDL.LU R12, [R1+0x8c] ;  /* 0x00008c00010c7983 */ /* 0x000f680000300800 */
[----:B------:R-:W3:Y:S04]  /*15dc0*/  LDL.LU R3, [R1+0x90] ;  /* 0x0000900001037983 */ /* 0x000ee80000300800 */
[----:B------:R-:W5:Y:S04]  /*15dd0*/  LDL.LU R15, [R1+0x94] ;  /* 0x00009400010f7983 */ /* 0x000f680000300800 */
[----:B------:R-:W5:Y:S01]  /*15de0*/  LDL.LU R14, [R1+0x98] ;  /* 0x00009800010e7983 */ /* 0x000f620000300800 */
[C---:B------:R-:W-:Y:S01]  /*15df0*/  ISETP.GE.AND P2, PT, R19.reuse, 0x1, PT ;  /* 0x000000011300780c */ /* 0x040fe20003f46270 */
[----:B------:R-:W-:Y:S01]  /*15e00*/  ULDC.64 UR4, c[0x0][0x208] ;  /* 0x0000820000047ab9 */ /* 0x000fe20000000a00 */
[----:B------:R-:W-:Y:S01]  /*15e10*/  ISETP.GE.AND P3, PT, R19, 0x9, PT ;  /* 0x000000091300780c */ /* 0x000fe20003f66270 */
[----:B------:R-:W5:Y:S01]  /*15e20*/  LDL.LU R13, [R1+0x9c] ;  /* 0x00009c00010d7983 */ /* 0x000f620000300800 */
[----:B------:R-:W-:-:S02]  /*15e30*/  ISETP.LT.OR P0, PT, R0, 0x1, !P2 ;  /* 0x000000010000780c */ /* 0x000fc40005701670 */
[C---:B------:R-:W-:Y:S01]  /*15e40*/  ISETP.LT.OR P4, PT, R0.reuse, 0xa, !P2 ;  /* 0x0000000a0000780c */ /* 0x040fe20005781670 */
[----:B------:R-:W5:Y:S01]  /*15e50*/  LDL.LU R227, [R1+0x74] ;  /* 0x0000740001e37983 */ /* 0x000f620000300800 */
[----:B------:R-:W-:-:S03]  /*15e60*/  ISETP.LT.OR P1, PT, R0, 0x9, !P2 ;  /* 0x000000090000780c */ /* 0x000fc60005721670 */
[----:B------:R-:W5:Y:S06]  /*15e70*/  LDL.LU R226, [R1+0x78] ;  /* 0x0000780001e27983 */ /* 0x000f6c0000300800 */
[----:B--2---:R-:W-:-:S05]  /*15e80*/  @!P0 IMAD R2, R2, R17, RZ ;  /* 0x0000001102028224 */ /* 0x004fca00078e02ff */
[----:B------:R1:W-:Y:S01]  /*15e90*/  @!P0 STG.E.U8 desc[UR4][R6.64], R2 ;  /* 0x0000000206008986 */ /* 0x0003e2000c101104 */
[----:B------:R-:W-:Y:S01]  /*15ea0*/  ISETP.LT.OR P0, PT, R0, 0x2, !P2 ;  /* 0x000000020000780c */ /* 0x000fe20005701670 */
[----:B---3--:R-:W-:-:S12]  /*15eb0*/  @!P1 IMAD R3, R3, R17, RZ ;  /* 0x0000001103039224 */ /* 0x008fd800078e02ff */
[----:B-1----:R-:W-:-:S05]  /*15ec0*/  @!P0 IMAD R2, R21, R17, RZ ;  /* 0x0000001115028224 */ /* 0x002fca00078e02ff */
[----:B------:R4:W-:Y:S01]  /*15ed0*/  @!P0 STG.E.U8 desc[UR4][R6.64+0x1], R2 ;  /* 0x0000010206008986 */ /* 0x0009e2000c101104 */
[----:B------:R-:W-:-:S13]  /*15ee0*/  ISETP.LT.OR P0, PT, R0, 0x1, !P3 ;  /* 0x000000010000780c */ /* 0x000fda0005f01670 */
[----:B----4-:R-:W-:-:S05]  /*15ef0*/  @!P0 IMAD R2, R20, R17, RZ ;  /* 0x0000001114028224 */ /* 0x010fca00078e02ff */
[----:B------:R5:W-:Y:S01]  /*15f00*/  @!P0 STG.E.U8 desc[UR4][R8.64], R2 ;  /* 0x0000000208008986 */ /* 0x000be2000c101104 */
[----:B------:R-:W-:Y:S01]  /*15f10*/  ISETP.LT.OR P0, PT, R0, 0x2, !P3 ;  /* 0x000000020000780c */ /* 0x000fe20005f01670 */
[----:B-----5:R-:W-:-:S12]  /*15f20*/  @!P4 IMAD R2, R15, R17, RZ ;  /* 0x000000110f02c224 */ /* 0x020fd800078e02ff */
[----:B------:R-:W-:-:S05]  /*15f30*/  @!P0 IMAD R12, R12, R17, RZ ;  /* 0x000000110c0c8224 */ /* 0x000fca00078e02ff */
[----:B------:R1:W-:Y:S01]  /*15f40*/  @!P0 STG.E.U8 desc[UR4][R8.64+0x1], R12 ;  /* 0x0000010c08008986 */ /* 0x0003e2000c101104 */
[----:B------:R-:W-:-:S03]  /*15f50*/  ISETP.LT.OR P0, PT, R0, 0x9, !P3 ;  /* 0x000000090000780c */ /* 0x000fc60005f01670 */
[----:B------:R2:W-:Y:S04]  /*15f60*/  @!P4 STG.E.U8 desc[UR4][R6.64+0x9], R2 ;  /* 0x000009020600c986 */ /* 0x0005e8000c101104 */
[----:B------:R-:W-:Y:S04]  /*15f70*/  @!P1 STG.E.U8 desc[UR4][R6.64+0x8], R3 ;  /* 0x0000080306009986 */ /* 0x000fe8000c101104 */
[----:B-1----:R-:W3:Y:S01]  /*15f80*/  LDL.LU R12, [R1+0x70] ;  /* 0x00007000010c7983 */ /* 0x002ee20000300800 */
[----:B------:R-:W-:Y:S02]  /*15f90*/  ISETP.GE.AND P1, PT, R19, 0x81, PT ;  /* 0x000000811300780c */ /* 0x000fe40003f26270 */
[----:B------:R-:W-:Y:S01]  /*15fa0*/  ISETP.LT.OR P4, PT, R0, 0xa, !P3 ;  /* 0x0000000a0000780c */ /* 0x000fe20005f81670 */
[----:B--2---:R-:W-:Y:S01]  /*15fb0*/  @!P0 IMAD R2, R14, R17, RZ ;  /* 0x000000110e028224 */ /* 0x004fe200078e02ff */
[----:B------:R-:W-:-:S04]  /*15fc0*/  ISETP.LT.OR P5, PT, R0, 0x1, !P1 ;  /* 0x000000010000780c */ /* 0x000fc80004fa1670 */
[----:B------:R1:W-:Y:S04]  /*15fd0*/  @!P0 STG.E.U8 desc[UR4][R8.64+0x8], R2 ;  /* 0x0000080208008986 */ /* 0x0003e8000c101104 */
[----:B-1----:R-:W2:Y:S03]  /*15fe0*/  LDL.LU R2, [R1+0x60] ;  /* 0x0000600001027983 */ /* 0x002ea60000300800 */
[----:B------:R-:W-:Y:S01]  /*15ff0*/  @!P4 IMAD R3, R13, R17, RZ ;  /* 0x000000110d03c224 */ /* 0x000fe200078e02ff */
[----:B------:R-:W4:Y:S04]  /*16000*/  LDL.LU R225, [R1+0x7c] ;  /* 0x00007c0001e17983 */ /* 0x000f280000300800 */
[----:B------:R-:W5:Y:S04]  /*16010*/  LDL.LU R224, [R1+0x40] ;  /* 0x0000400001e07983 */ /* 0x000f680000300800 */
[----:B------:R-:W5:Y:S04]  /*16020*/  LDL.LU R23, [R1+0x44] ;  /* 0x0000440001177983 */ /* 0x000f680000300800 */
[----:B------:R-:W5:Y:S04]  /*16030*/  LDL.LU R22, [R1+0x48] ;  /* 0x0000480001167983 */ /* 0x000f680000300800 */
[----:B------:R-:W5:Y:S01]  /*16040*/  LDL.LU R21, [R1+0x4c] ;  /* 0x00004c0001157983 */ /* 0x000f620000300800 */
[----:B------:R-:W-:-:S03]  /*16050*/  ISETP.GE.AND P0, PT, R19, 0x89, PT ;  /* 0x000000891300780c */ /* 0x000fc60003f06270 */
[----:B------:R-:W5:Y:S04]  /*16060*/  LDL.LU R20, [R1+0x50] ;  /* 0x0000500001147983 */ /* 0x000f680000300800 */
[----:B------:R-:W5:Y:S04]  /*16070*/  LDL.LU R15, [R1+0x54] ;  /* 0x00005400010f7983 */ /* 0x000f680000300800 */
[----:B------:R-:W5:Y:S04]  /*16080*/  LDL.LU R14, [R1+0x58] ;  /* 0x00005800010e7983 */ /* 0x000f680000300800 */
[----:B------:R-:W5:Y:S04]  /*16090*/  LDL.LU R13, [R1+0x5c] ;  /* 0x00005c00010d7983 */ /* 0x000f680000300800 */
[----:B------:R-:W3:Y:S04]  /*160a0*/  LDL.LU R19, [R1+0x6c] ;  /* 0x00006c0001137983 */ /* 0x000ee80000300800 */
[----:B------:R1:W-:Y:S04]  /*160b0*/  @!P4 STG.E.U8 desc[UR4][R8.64+0x9], R3 ;  /* 0x000009030800c986 */ /* 0x0003e8000c101104 */
[----:B-1----:R-:W4:Y:S01]  /*160c0*/  LDL.LU R3, [R1+0x64] ;  /* 0x0000640001037983 */ /* 0x002f220000300800 */
[----:B--2---:R-:W-:-:S05]  /*160d0*/  @!P5 IMAD R2, R2, R17, RZ ;  /* 0x000000110202d224 */ /* 0x004fca00078e02ff */
[----:B------:R1:W-:Y:S04]  /*160e0*/  @!P5 STG.E.U8 desc[UR4][R4.64], R2 ;  /* 0x000000020400d986 */ /* 0x0003e8000c101104 */
[----:B-1----:R-:W2:Y:S01]  /*160f0*/  LDL.LU R2, [R1+0x68] ;  /* 0x0000680001027983 */ /* 0x002ea20000300800 */
[C---:B------:R-:W-:Y:S02]  /*16100*/  ISETP.LT.OR P4, PT, R0.reuse, 0x2, !P1 ;  /* 0x000000020000780c */ /* 0x040fe40004f81670 */
[----:B------:R-:W-:-:S11]  /*16110*/  ISETP.LT.OR P5, PT, R0, 0x1, !P0 ;  /* 0x000000010000780c */ /* 0x000fd600047a1670 */
[----:B----4-:R-:W-:-:S05]  /*16120*/  @!P4 IMAD R3, R3, R17, RZ ;  /* 0x000000110303c224 */ /* 0x010fca00078e02ff */
[----:B------:R3:W-:Y:S01]  /*16130*/  @!P4 STG.E.U8 desc[UR4][R4.64+0x1], R3 ;  /* 0x000001030400c986 */ /* 0x0007e2000c101104 */
[----:B------:R-:W-:-:S13]  /*16140*/  ISETP.LT.OR P4, PT, R0, 0x2, !P0 ;  /* 0x000000020000780c */ /* 0x000fda0004781670 */
[----:B---3--:R-:W-:Y:S02]  /*16150*/  @!P4 IMAD R3, R19, R17, RZ ;  /* 0x000000111303c224 */ /* 0x008fe400078e02ff */
[----:B------:R-:W3:Y:S04]  /*16160*/  LDL.LU R19, [R1+0x2c] ;  /* 0x00002c0001137983 */ /* 0x000ee80000300800 */
[----:B------:R1:W-:Y:S01]  /*16170*/  @!P4 STG.E.U8 desc[UR4][R10.64+0x1], R3 ;  /* 0x000001030a00c986 */ /* 0x0003e2000c101104 */
[----:B------:R-:W-:-:S13]  /*16180*/  ISETP.LT.OR P4, PT, R0, 0xa, !P1 ;  /* 0x0000000a0000780c */ /* 0x000fda0004f81670 */
[-C--:B-1----:R-:W-:Y:S02]  /*16190*/  @!P4 IMAD R3, R227, R17.reuse, RZ ;  /* 0x00000011e303c224 */ /* 0x082fe400078e02ff */
[----:B--2---:R-:W-:-:S05]  /*161a0*/  @!P5 IMAD R2, R2, R17, RZ ;  /* 0x000000110202d224 */ /* 0x004fca00078e02ff */
[----:B------:R1:W-:Y:S01]  /*161b0*/  @!P5 STG.E.U8 desc[UR4][R10.64], R2 ;  /* 0x000000020a00d986 */ /* 0x0003e2000c101104 */
[----:B------:R-:W-:-:S13]  /*161c0*/  ISETP.LT.OR P5, PT, R0, 0x9, !P1 ;  /* 0x000000090000780c */ /* 0x000fda0004fa1670 */
[-C--:B-1----:R-:W-:Y:S01]  /*161d0*/  @!P5 IMAD R2, R12, R17.reuse, RZ ;  /* 0x000000110c02d224 */ /* 0x082fe200078e02ff */
[----:B------:R-:W-:Y:S04]  /*161e0*/  @!P4 STG.E.U8 desc[UR4][R4.64+0x9], R3 ;  /* 0x000009030400c986 */ /* 0x000fe8000c101104 */
[----:B------:R1:W-:Y:S01]  /*161f0*/  @!P5 STG.E.U8 desc[UR4][R4.64+0x8], R2 ;  /* 0x000008020400d986 */ /* 0x0003e2000c101104 */
[C---:B------:R-:W-:Y:S02]  /*16200*/  ISETP.LT.OR P5, PT, R0.reuse, 0x9, !P0 ;  /* 0x000000090000780c */ /* 0x040fe400047a1670 */
[----:B------:R-:W-:Y:S01]  /*16210*/  ISETP.LT.OR P4, PT, R0, 0xa, !P0 ;  /* 0x0000000a0000780c */ /* 0x000fe20004781670 */
[----:B------:R-:W2:Y:S04]  /*16220*/  LDL.LU R12, [R1+0x30] ;  /* 0x00003000010c7983 */ /* 0x000ea80000300800 */
[----:B------:R-:W4:Y:S06]  /*16230*/  LDL.LU R227, [R1+0x34] ;  /* 0x0000340001e37983 */ /* 0x000f2c0000300800 */
[----:B-1----:R-:W-:-:S02]  /*16240*/  @!P5 IMAD R2, R226, R17, RZ ;  /* 0x00000011e202d224 */ /* 0x002fc400078e02ff */
[----:B------:R-:W-:Y:S01]  /*16250*/  @!P4 IMAD R3, R225, R17, RZ ;  /* 0x00000011e103c224 */ /* 0x000fe200078e02ff */
[----:B------:R-:W2:Y:S04]  /*16260*/  LDL.LU R226, [R1+0x38] ;  /* 0x0000380001e27983 */ /* 0x000ea80000300800 */
[----:B------:R5:W-:Y:S01]  /*16270*/  @!P5 STG.E.U8 desc[UR4][R10.64+0x8], R2 ;  /* 0x000008020a00d986 */ /* 0x000be2000c101104 */
[----:B------:R-:W-:-:S03]  /*16280*/  ISETP.LT.OR P5, PT, R0, 0x11, !P2 ;  /* 0x000000110000780c */ /* 0x000fc600057a1670 */
[----:B------:R1:W-:Y:S01]  /*16290*/  @!P4 STG.E.U8 desc[UR4][R10.64+0x9], R3 ;  /* 0x000009030a00c986 */ /* 0x0003e2000c101104 */
[----:B------:R-:W-:-:S09]  /*162a0*/  ISETP.LT.OR P4, PT, R0, 0x12, !P2 ;  /* 0x000000120000780c */ /* 0x000fd20005781670 */
[----:B-----5:R-:W-:-:S05]  /*162b0*/  @!P5 IMAD R2, R224, R17, RZ ;  /* 0x00000011e002d224 */ /* 0x020fca00078e02ff */
[----:B------:R5:W-:Y:S01]  /*162c0*/  @!P5 STG.E.U8 desc[UR4][R6.64+0x10], R2 ;  /* 0x000010020600d986 */ /* 0x000be2000c101104 */
[----:B------:R-:W-:Y:S01]  /*162d0*/  ISETP.LT.OR P5, PT, R0, 0x11, !P3 ;  /* 0x000000110000780c */ /* 0x000fe20005fa1670 */
[----:B-1----:R-:W-:-:S05]  /*162e0*/  @!P4 IMAD R3, R23, R17, RZ ;  /* 0x000000111703c224 */ /* 0x002fca00078e02ff */
[----:B------:R1:W-:Y:S01]  /*162f0*/  @!P4 STG.E.U8 desc[UR4][R6.64+0x11], R3 ;  /* 0x000011030600c986 */ /* 0x0003e2000c101104 */
[----:B------:R-:W-:-:S06]  /*16300*/  ISETP.LT.OR P4, PT, R0, 0x12, !P3 ;  /* 0x000000120000780c */ /* 0x000fcc0005f81670 */
        /* <DEDUP_REMOVED lines=10> */
[----:B------:R-:W-:Y:S07]  /*163b0*/  @!P4 STG.E.U8 desc[UR4][R6.64+0x19], R3 ;  /* 0x000019030600c986 */ /* 0x000fee000c101104 */
[----:B-----5:R-:W-:-:S05]  /*163c0*/  @!P5 IMAD R2, R14, R17, RZ ;  /* 0x000000110e02d224 */ /* 0x020fca00078e02ff */
[----:B------:R1:W-:Y:S04]  /*163d0*/  @!P5 STG.E.U8 desc[UR4][R8.64+0x18], R2 ;  /* 0x000018020800d986 */ /* 0x0003e8000c101104 */
[----:B-1----:R-:W5:Y:S01]  /*163e0*/  LDL.LU R2, [R1+0x20] ;  /* 0x0000200001027983 */ /* 0x002f620000300800 */
[C---:B------:R-:W-:Y:S02]  /*163f0*/  ISETP.LT.OR P4, PT, R0.reuse, 0x1a, !P3 ;  /* 0x0000001a0000780c */ /* 0x040fe40005f81670 */
[----:B------:R-:W-:Y:S01]  /*16400*/  ISETP.LT.OR P5, PT, R0, 0x11, !P1 ;  /* 0x000000110000780c */ /* 0x000fe20004fa1670 */
[----:B------:R-:W2:Y:S04]  /*16410*/  LDL.LU R225, [R1+0x3c] ;  /* 0x00003c0001e17983 */ /* 0x000ea80000300800 */
[----:B------:R-:W2:Y:S04]  /*16420*/  LDL.LU R224, [R1] ;  /* 0x0000000001e07983 */ /* 0x000ea80000300800 */
[----:B------:R-:W2:Y:S02]  /*16430*/  LDL.LU R23, [R1+0x4] ;  /* 0x0000040001177983 */ /* 0x000ea40000300800 */
[----:B------:R-:W-:-:S02]  /*16440*/  @!P4 IMAD R3, R13, R17, RZ ;  /* 0x000000110d03c224 */ /* 0x000fc400078e02ff */
[----:B------:R-:W2:Y:S04]  /*16450*/  LDL.LU R22, [R1+0x8] ;  /* 0x0000080001167983 */ /* 0x000ea80000300800 */
[----:B------:R-:W2:Y:S04]  /*16460*/  LDL.LU R13, [R1+0xc] ;  /* 0x00000c00010d7983 */ /* 0x000ea80000300800 */
[----:B------:R-:W2:Y:S04]  /*16470*/  LDL.LU R15, [R1+0x10] ;  /* 0x00001000010f7983 */ /* 0x000ea80000300800 */
[----:B------:R-:W2:Y:S04]  /*16480*/  LDL.LU R21, [R1+0x14] ;  /* 0x0000140001157983 */ /* 0x000ea80000300800 */
[----:B------:R-:W2:Y:S04]  /*16490*/  LDL.LU R20, [R1+0x18] ;  /* 0x0000180001147983 */ /* 0x000ea80000300800 */
[----:B------:R-:W2:Y:S04]  /*164a0*/  LDL.LU R14, [R1+0x1c] ;  /* 0x00001c00010e7983 */ /* 0x000ea80000300800 */
[----:B------:R1:W-:Y:S04]  /*164b0*/  @!P4 STG.E.U8 desc[UR4][R8.64+0x19], R3 ;  /* 0x000019030800c986 */ /* 0x0003e8000c101104 */
[----:B-1----:R-:W3:Y:S01]  /*164c0*/  LDL.LU R3, [R1+0x24] ;  /* 0x0000240001037983 */ /* 0x002ee20000300800 */
[----:B-----5:R-:W-:-:S05]  /*164d0*/  @!P5 IMAD R2, R2, R17, RZ ;  /* 0x000000110202d224 */ /* 0x020fca00078e02ff */
[----:B------:R1:W-:Y:S04]  /*164e0*/  @!P5 STG.E.U8 desc[UR4][R4.64+0x10], R2 ;  /* 0x000010020400d986 */ /* 0x0003e8000c101104 */
[----:B-1----:R-:W5:Y:S01]  /*164f0*/  LDL.LU R2, [R1+0x28] ;  /* 0x0000280001027983 */ /* 0x002f620000300800 */
[C---:B------:R-:W-:Y:S02]  /*16500*/  ISETP.LT.OR P4, PT, R0.reuse, 0x12, !P1 ;  /* 0x000000120000780c */ /* 0x040fe40004f81670 */
[----:B------:R-:W-:-:S11]  /*16510*/  ISETP.LT.OR P5, PT, R0, 0x11, !P0 ;  /* 0x000000110000780c */ /* 0x000fd600047a1670 */
[----:B---3--:R-:W-:-:S05]  /*16520*/  @!P4 IMAD R3, R3, R17, RZ ;  /* 0x000000110303c224 */ /* 0x008fca00078e02ff */
[----:B------:R1:W-:Y:S01]  /*16530*/  @!P4 STG.E.U8 desc[UR4][R4.64+0x11], R3 ;  /* 0x000011030400c986 */ /* 0x0003e2000c101104 */
[----:B------:R-:W-:-:S13]  /*16540*/  ISETP.LT.OR P4, PT, R0, 0x12, !P0 ;  /* 0x000000120000780c */ /* 0x000fda0004781670 */
[----:B-1----:R-:W-:-:S05]  /*16550*/  @!P4 IMAD R3, R19, R17, RZ ;  /* 0x000000111303c224 */ /* 0x002fca00078e02ff */
[----:B------:R4:W-:Y:S01]  /*16560*/  @!P4 STG.E.U8 desc[UR4][R10.64+0x11], R3 ;  /* 0x000011030a00c986 */ /* 0x0009e2000c101104 */
[----:B------:R-:W-:-:S13]  /*16570*/  ISETP.LT.OR P4, PT, R0, 0x1a, !P1 ;  /* 0x0000001a0000780c */ /* 0x000fda0004f81670 */
[-C--:B----4-:R-:W-:Y:S02]  /*16580*/  @!P4 IMAD R3, R227, R17.reuse, RZ ;  /* 0x00000011e303c224 */ /* 0x090fe400078e02ff */
[----:B-----5:R-:W-:-:S05]  /*16590*/  @!P5 IMAD R2, R2, R17, RZ ;  /* 0x000000110202d224 */ /* 0x020fca00078e02ff */
[----:B------:R2:W-:Y:S01]  /*165a0*/  @!P5 STG.E.U8 desc[UR4][R10.64+0x10], R2 ;  /* 0x000010020a00d986 */ /* 0x0005e2000c101104 */
[----:B------:R-:W-:-:S13]  /*165b0*/  ISETP.LT.OR P5, PT, R0, 0x19, !P1 ;  /* 0x000000190000780c */ /* 0x000fda0004fa1670 */
[----:B--2---:R-:W-:-:S05]  /*165c0*/  @!P5 IMAD R2, R12, R17, RZ ;  /* 0x000000110c02d224 */ /* 0x004fca00078e02ff */
[----:B------:R1:W-:Y:S01]  /*165d0*/  @!P5 STG.E.U8 desc[UR4][R4.64+0x18], R2 ;  /* 0x000018020400d986 */ /* 0x0003e2000c101104 */
[----:B------:R-:W-:-:S03]  /*165e0*/  ISETP.LT.OR P5, PT, R0, 0x19, !P0 ;  /* 0x000000190000780c */ /* 0x000fc600047a1670 */
[----:B------:R-:W-:Y:S01]  /*165f0*/  @!P4 STG.E.U8 desc[UR4][R4.64+0x19], R3 ;  /* 0x000019030400c986 */ /* 0x000fe2000c101104 */
[----:B------:R-:W-:-:S09]  /*16600*/  ISETP.LT.OR P4, PT, R0, 0x1a, !P0 ;  /* 0x0000001a0000780c */ /* 0x000fd20004781670 */
[----:B-1----:R-:W-:-:S05]  /*16610*/  @!P5 IMAD R2, R226, R17, RZ ;  /* 0x00000011e202d224 */ /* 0x002fca00078e02ff */
[----:B------:R1:W-:Y:S01]  /*16620*/  @!P5 STG.E.U8 desc[UR4][R10.64+0x18], R2 ;  /* 0x000018020a00d986 */ /* 0x0003e2000c101104 */
[----:B------:R-:W-:Y:S01]  /*16630*/  ISETP.LT.OR P5, PT, R0, 0x21, !P2 ;  /* 0x000000210000780c */ /* 0x000fe200057a1670 */
[----:B-1----:R-:W-:-:S12]  /*16640*/  @!P4 IMAD R2, R225, R17, RZ ;  /* 0x00000011e102c224 */ /* 0x002fd800078e02ff */
[----:B------:R-:W-:Y:S01]  /*16650*/  @!P5 IMAD R3, R224, R17, RZ ;  /* 0x00000011e003d224 */ /* 0x000fe200078e02ff */
[----:B------:R1:W-:Y:S01]  /*16660*/  @!P4 STG.E.U8 desc[UR4][R10.64+0x19], R2 ;  /* 0x000019020a00c986 */ /* 0x0003e2000c101104 */
[----:B------:R-:W-:-:S03]  /*16670*/  ISETP.LT.OR P4, PT, R0, 0x22, !P2 ;  /* 0x000000220000780c */ /* 0x000fc60005781670 */
[----:B------:R2:W-:Y:S01]  /*16680*/  @!P5 STG.E.U8 desc[UR4][R6.64+0x20], R3 ;  /* 0x000020030600d986 */ /* 0x0005e2000c101104 */
[----:B------:R-:W-:-:S09]  /*16690*/  ISETP.LT.OR P5, PT, R0, 0x21, !P3 ;  /* 0x000000210000780c */ /* 0x000fd20005fa1670 */
[----:B-1----:R-:W-:-:S04]  /*166a0*/  @!P4 IMAD R2, R23, R17, RZ ;  /* 0x000000111702c224 */ /* 0x002fc800078e02ff */
[----:B--2---:R-:W-:Y:S01]  /*166b0*/  @!P5 IMAD R3, R22, R17, RZ ;  /* 0x000000111603d224 */ /* 0x004fe200078e02ff */
[----:B------:R-:W-:Y:S01]  /*166c0*/  @!P4 STG.E.U8 desc[UR4][R6.64+0x21], R2 ;  /* 0x000021020600c986 */ /* 0x000fe2000c101104 */
[----:B------:R-:W-:-:S03]  /*166d0*/  ISETP.LT.OR P4, PT, R0, 0x22, !P3 ;  /* 0x000000220000780c */ /* 0x000fc60005f81670 */
[----:B------:R1:W-:Y:S01]  /*166e0*/  @!P5 STG.E.U8 desc[UR4][R8.64+0x20], R3 ;  /* 0x000020030800d986 */ /* 0x0003e2000c101104 */
[----:B------:R-:W-:-:S09]  /*166f0*/  ISETP.LT.OR P5, PT, R0, 0x29, !P2 ;  /* 0x000000290000780c */ /* 0x000fd200057a1670 */
[----:B------:R-:W-:-:S04]  /*16700*/  @!P4 IMAD R13, R13, R17, RZ ;  /* 0x000000110d0dc224 */ /* 0x000fc800078e02ff */
[----:B------:R-:W-:Y:S01]  /*16710*/  @!P5 IMAD R15, R15, R17, RZ ;  /* 0x000000110f0fd224 */ /* 0x000fe200078e02ff */
[----:B------:R2:W-:Y:S01]  /*16720*/  @!P4 STG.E.U8 desc[UR4][R8.64+0x21], R13 ;  /* 0x0000210d0800c986 */ /* 0x0005e2000c101104 */
[----:B------:R-:W-:-:S03]  /*16730*/  ISETP.LT.OR P4, PT, R0, 0x2a, !P2 ;  /* 0x0000002a0000780c */ /* 0x000fc60005781670 */
[----:B------:R3:W-:Y:S01]  /*16740*/  @!P5 STG.E.U8 desc[UR4][R6.64+0x28], R15 ;  /* 0x0000280f0600d986 */ /* 0x0007e2000c101104 */
[----:B------:R-:W-:-:S09]  /*16750*/  ISETP.LT.OR P5, PT, R0, 0x29, !P3 ;  /* 0x000000290000780c */ /* 0x000fd20005fa1670 */
[----:B------:R-:W-:-:S04]  /*16760*/  @!P4 IMAD R19, R21, R17, RZ ;  /* 0x000000111513c224 */ /* 0x000fc800078e02ff */
[----:B------:R-:W-:Y:S01]  /*16770*/  @!P5 IMAD R21, R20, R17, RZ ;  /* 0x000000111415d224 */ /* 0x000fe200078e02ff */
[----:B------:R-:W-:Y:S01]  /*16780*/  @!P4 STG.E.U8 desc[UR4][R6.64+0x29], R19 ;  /* 0x000029130600c986 */ /* 0x000fe2000c101104 */
[----:B------:R-:W-:-:S03]  /*16790*/  ISETP.LT.OR P4, PT, R0, 0x2a, !P3 ;  /* 0x0000002a0000780c */ /* 0x000fc60005f81670 */
[----:B------:R-:W-:Y:S01]  /*167a0*/  @!P5 STG.E.U8 desc[UR4][R8.64+0x28], R21 ;  /* 0x000028150800d986 */ /* 0x000fe2000c101104 */
[----:B------:R-:W-:-:S09]  /*167b0*/  ISETP.LT.OR P5, PT, R0, 0x21, !P1 ;  /* 0x000000210000780c */ /* 0x000fd20004fa1670 */
[----:B-1----:R-:W-:-:S04]  /*167c0*/  @!P4 IMAD R3, R14, R17, RZ ;  /* 0x000000110e03c224 */ /* 0x002fc800078e02ff */
[----:B--2---:R-:W-:Y:S01]  /*167d0*/  @!P5 IMAD R13, R216, R17, RZ ;  /* 0x00000011d80dd224 */ /* 0x004fe200078e02ff */
[----:B------:R1:W-:Y:S01]  /*167e0*/  @!P4 STG.E.U8 desc[UR4][R8.64+0x29], R3 ;  /* 0x000029030800c986 */ /* 0x0003e2000c101104 */
[----:B------:R-:W-:-:S03]  /*167f0*/  ISETP.LT.OR P4, PT, R0, 0x22, !P1 ;  /* 0x000000220000780c */ /* 0x000fc60004f81670 */
[----:B------:R2:W-:Y:S01]  /*16800*/  @!P5 STG.E.U8 desc[UR4][R4.64+0x20], R13 ;  /* 0x0000200d0400d986 */ /* 0x0005e2000c101104 */
[----:B------:R-:W-:-:S09]  /*16810*/  ISETP.LT.OR P5, PT, R0, 0x21, !P0 ;  /* 0x000000210000780c */ /* 0x000fd200047a1670 */
[----:B------:R-:W-:-:S04]  /*16820*/  @!P4 IMAD R217, R217, R17, RZ ;  /* 0x00000011d9d9c224 */ /* 0x000fc800078e02ff */
[----:B---3--:R-:W-:Y:S01]  /*16830*/  @!P5 IMAD R15, R218, R17, RZ ;  /* 0x00000011da0fd224 */ /* 0x008fe200078e02ff */
[----:B------:R-:W-:Y:S01]  /*16840*/  @!P4 STG.E.U8 desc[UR4][R4.64+0x21], R217 ;  /* 0x000021d90400c986 */ /* 0x000fe2000c101104 */
[----:B------:R-:W-:-:S03]  /*16850*/  ISETP.LT.OR P4, PT, R0, 0x22, !P0 ;  /* 0x000000220000780c */ /* 0x000fc60004781670 */
[----:B------:R3:W-:Y:S01]  /*16860*/  @!P5 STG.E.U8 desc[UR4][R10.64+0x20], R15 ;  /* 0x0000200f0a00d986 */ /* 0x0007e2000c101104 */
[----:B------:R-:W-:-:S09]  /*16870*/  ISETP.LT.OR P5, PT, R0, 0x29, !P1 ;  /* 0x000000290000780c */ /* 0x000fd20004fa1670 */
[----:B------:R-:W-:-:S04]  /*16880*/  @!P4 IMAD R219, R219, R17, RZ ;  /* 0x00000011dbdbc224 */ /* 0x000fc800078e02ff */
[----:B-1----:R-:W-:Y:S01]  /*16890*/  @!P5 IMAD R3, R220, R17, RZ ;  /* 0x00000011dc03d224 */ /* 0x002fe200078e02ff */
[----:B------:R-:W-:Y:S01]  /*168a0*/  @!P4 STG.E.U8 desc[UR4][R10.64+0x21], R219 ;  /* 0x000021db0a00c986 */ /* 0x000fe2000c101104 */
[----:B------:R-:W-:-:S03]  /*168b0*/  ISETP.LT.OR P4, PT, R0, 0x2a, !P1 ;  /* 0x0000002a0000780c */ /* 0x000fc60004f81670 */
[----:B------:R1:W-:Y:S01]  /*168c0*/  @!P5 STG.E.U8 desc[UR4][R4.64+0x28], R3 ;  /* 0x000028030400d986 */ /* 0x0003e2000c101104 */
[----:B------:R-:W-:-:S09]  /*168d0*/  ISETP.LT.OR P5, PT, R0, 0x29, !P0 ;  /* 0x000000290000780c */ /* 0x000fd200047a1670 */
[----:B------:R-:W-:-:S04]  /*168e0*/  @!P4 IMAD R221, R221, R17, RZ ;  /* 0x00000011ddddc224 */ /* 0x000fc800078e02ff */
[----:B--2---:R-:W-:Y:S01]  /*168f0*/  @!P5 IMAD R13, R222, R17, RZ ;  /* 0x00000011de0dd224 */ /* 0x004fe200078e02ff */
[----:B------:R-:W-:Y:S01]  /*16900*/  @!P4 STG.E.U8 desc[UR4][R4.64+0x29], R221 ;  /* 0x000029dd0400c986 */ /* 0x000fe2000c101104 */
        /* <DEDUP_REMOVED lines=542> */
[C---:B------:R-:W-:Y:S02]  /*18af0*/  ISETP.LT.OR P5, PT, R0.reuse, 0xe9, !P2 ;  /* 0x000000e90000780c */ /* 0x040fe400057a1670 */
[----:B------:R-:W-:-:S07]  /*18b00*/  ISETP.LT.OR P2, PT, R0, 0xea, !P2 ;  /* 0x000000ea0000780c */ /* 0x000fce0005741670 */
[----:B------:R-:W-:-:S04]  /*18b10*/  @!P4 IMAD R35, R35, R17, RZ ;  /* 0x000000112323c224 */ /* 0x000fc800078e02ff */
[-C--:B---3--:R-:W-:Y:S02]  /*18b20*/  @!P5 IMAD R15, R36, R17.reuse, RZ ;  /* 0x00000011240fd224 */ /* 0x088fe400078e02ff */
[----:B------:R-:W-:Y:S01]  /*18b30*/  @!P2 IMAD R37, R37, R17, RZ ;  /* 0x000000112525a224 */ /* 0x000fe200078e02ff */
[----:B------:R-:W-:Y:S01]  /*18b40*/  @!P4 STG.E.U8 desc[UR4][R8.64+0xe1], R35 ;  /* 0x0000e1230800c986 */ /* 0x000fe2000c101104 */
[C---:B------:R-:W-:Y:S02]  /*18b50*/  ISETP.LT.OR P4, PT, R0.reuse, 0xe9, !P3 ;  /* 0x000000e90000780c */ /* 0x040fe40005f81670 */
[C---:B------:R-:W-:Y:S01]  /*18b60*/  ISETP.LT.OR P3, PT, R0.reuse, 0xea, !P3 ;  /* 0x000000ea0000780c */ /* 0x040fe20005f61670 */
[----:B------:R-:W-:Y:S01]  /*18b70*/  @!P2 STG.E.U8 desc[UR4][R6.64+0xe9], R37 ;  /* 0x0000e9250600a986 */ /* 0x000fe2000c101104 */
[----:B------:R-:W-:-:S03]  /*18b80*/  ISETP.LT.OR P2, PT, R0, 0xe2, !P1 ;  /* 0x000000e20000780c */ /* 0x000fc60004f41670 */
[----:B------:R3:W-:Y:S01]  /*18b90*/  @!P5 STG.E.U8 desc[UR4][R6.64+0xe8], R15 ;  /* 0x0000e80f0600d986 */ /* 0x0007e2000c101104 */
[----:B------:R-:W-:-:S05]  /*18ba0*/  ISETP.LT.OR P5, PT, R0, 0xe1, !P1 ;  /* 0x000000e10000780c */ /* 0x000fca0004fa1670 */
[-C--:B-1----:R-:W-:Y:S02]  /*18bb0*/  @!P4 IMAD R3, R38, R17.reuse, RZ ;  /* 0x000000112603c224 */ /* 0x082fe400078e02ff */
[-C--:B------:R-:W-:Y:S02]  /*18bc0*/  @!P3 IMAD R39, R39, R17.reuse, RZ ;  /* 0x000000112727b224 */ /* 0x080fe400078e02ff */
[-C--:B------:R-:W-:Y:S01]  /*18bd0*/  @!P2 IMAD R25, R25, R17.reuse, RZ ;  /* 0x000000111919a224 */ /* 0x080fe200078e02ff */
[----:B------:R1:W-:Y:S03]  /*18be0*/  @!P4 STG.E.U8 desc[UR4][R8.64+0xe8], R3 ;  /* 0x0000e8030800c986 */ /* 0x0003e6000c101104 */
[----:B--2---:R-:W-:Y:S01]  /*18bf0*/  @!P5 IMAD R13, R24, R17, RZ ;  /* 0x00000011180dd224 */ /* 0x004fe200078e02ff */
[----:B------:R2:W-:Y:S01]  /*18c00*/  @!P3 STG.E.U8 desc[UR4][R8.64+0xe9], R39 ;  /* 0x0000e9270800b986 */ /* 0x0005e2000c101104 */
[----:B------:R-:W-:-:S02]  /*18c10*/  ISETP.LT.OR P3, PT, R0, 0xe1, !P0 ;  /* 0x000000e10000780c */ /* 0x000fc40004761670 */
[C---:B------:R-:W-:Y:S01]  /*18c20*/  ISETP.LT.OR P4, PT, R0.reuse, 0xe2, !P0 ;  /* 0x000000e20000780c */ /* 0x040fe20004781670 */
[----:B------:R4:W-:Y:S01]  /*18c30*/  @!P2 STG.E.U8 desc[UR4][R4.64+0xe1], R25 ;  /* 0x0000e1190400a986 */ /* 0x0009e2000c101104 */
[C---:B------:R-:W-:Y:S02]  /*18c40*/  ISETP.LT.OR P2, PT, R0.reuse, 0xe9, !P1 ;  /* 0x000000e90000780c */ /* 0x040fe40004f41670 */
[C---:B------:R-:W-:Y:S01]  /*18c50*/  ISETP.LT.OR P1, PT, R0.reuse, 0xea, !P1 ;  /* 0x000000ea0000780c */ /* 0x040fe20004f21670 */
[----:B------:R4:W-:Y:S01]  /*18c60*/  @!P5 STG.E.U8 desc[UR4][R4.64+0xe0], R13 ;  /* 0x0000e00d0400d986 */ /* 0x0009e2000c101104 */
[C---:B------:R-:W-:Y:S02]  /*18c70*/  ISETP.LT.OR P5, PT, R0.reuse, 0xe9, !P0 ;  /* 0x000000e90000780c */ /* 0x040fe400047a1670 */
[----:B------:R-:W-:-:S03]  /*18c80*/  ISETP.LT.OR P0, PT, R0, 0xea, !P0 ;  /* 0x000000ea0000780c */ /* 0x000fc60004701670 */
[-C--:B---3--:R-:W-:Y:S02]  /*18c90*/  @!P3 IMAD R7, R26, R17.reuse, RZ ;  /* 0x000000111a07b224 */ /* 0x088fe400078e02ff */
[-C--:B------:R-:W-:Y:S02]  /*18ca0*/  @!P4 IMAD R27, R27, R17.reuse, RZ ;  /* 0x000000111b1bc224 */ /* 0x080fe400078e02ff */
[-C--:B-1----:R-:W-:Y:S02]  /*18cb0*/  @!P2 IMAD R3, R28, R17.reuse, RZ ;  /* 0x000000111c03a224 */ /* 0x082fe400078e02ff */
[-C--:B------:R-:W-:Y:S02]  /*18cc0*/  @!P1 IMAD R29, R29, R17.reuse, RZ ;  /* 0x000000111d1d9224 */ /* 0x080fe400078e02ff */
[-C--:B--2---:R-:W-:Y:S02]  /*18cd0*/  @!P5 IMAD R9, R30, R17.reuse, RZ ;  /* 0x000000111e09d224 */ /* 0x084fe400078e02ff */
[----:B------:R-:W-:Y:S01]  /*18ce0*/  @!P0 IMAD R31, R31, R17, RZ ;  /* 0x000000111f1f8224 */ /* 0x000fe200078e02ff */
[----:B------:R4:W-:Y:S04]  /*18cf0*/  @!P3 STG.E.U8 desc[UR4][R10.64+0xe0], R7 ;  /* 0x0000e0070a00b986 */ /* 0x0009e8000c101104 */
[----:B------:R4:W-:Y:S04]  /*18d00*/  @!P4 STG.E.U8 desc[UR4][R10.64+0xe1], R27 ;  /* 0x0000e11b0a00c986 */ /* 0x0009e8000c101104 */
[----:B------:R4:W-:Y:S04]  /*18d10*/  @!P2 STG.E.U8 desc[UR4][R4.64+0xe8], R3 ;  /* 0x0000e8030400a986 */ /* 0x0009e8000c101104 */
[----:B------:R4:W-:Y:S04]  /*18d20*/  @!P1 STG.E.U8 desc[UR4][R4.64+0xe9], R29 ;  /* 0x0000e91d04009986 */ /* 0x0009e8000c101104 */
[----:B------:R4:W-:Y:S04]  /*18d30*/  @!P5 STG.E.U8 desc[UR4][R10.64+0xe8], R9 ;  /* 0x0000e8090a00d986 */ /* 0x0009e8000c101104 */
[----:B------:R4:W-:Y:S02]  /*18d40*/  @!P0 STG.E.U8 desc[UR4][R10.64+0xe9], R31 ;  /* 0x0000e91f0a008986 */ /* 0x0009e4000c101104 */
.L_x_514:
[----:B------:R-:W-:Y:S05]  /*18d50*/  BSYNC B0 ;  /* 0x0000000000007941 */ /* 0x000fea0003800000 */
.L_x_32:
[----:B-12-4-:R-:W2:Y:S04]  /*18d60*/  LDL.LU R3, [R1+0xac] ;  /* 0x0000ac0001037983 */ /* 0x016ea80000300800 */
[----:B------:R-:W2:Y:S01]  /*18d70*/  LDL.LU R2, [R1+0xb0] ;  /* 0x0000b00001027983 */ /* 0x000ea20000300800 */
[----:B------:R-:W-:Y:S01]  /*18d80*/  ULDC UR4, c[0x0][0xc] ;  /* 0x0000030000047ab9 */ /* 0x000fe20000000800 */
[----:B------:R-:W-:Y:S01]  /*18d90*/  ULDC UR5, c[0x0][0x10] ;  /* 0x0000040000057ab9 */ /* 0x000fe20000000800 */
[----:B0--3--:R-:W2:Y:S01]  /*18da0*/  LDC R5, c[0x0][0x14] ;  /* 0x00000500ff057b82 */ /* 0x009ea20000000800 */
[----:B------:R-:W-:Y:S01]  /*18db0*/  UIMAD.WIDE.U32 UR4, UR4, UR5, URZ ;  /* 0x00000005040472a5 */ /* 0x000fe2000f8e003f */
[----:B------:R0:W5:Y:S01]  /*18dc0*/  LDL R28, [R1+0xc0] ;  /* 0x0000c000011c7983 */ /* 0x0001620000100800 */
[----:B------:R-:W-:-:S02]  /*18dd0*/  PRMT R0, RZ, 0x7610, R0 ;  /* 0x00007610ff007816 */ /* 0x000fc40000000000 */
[----:B------:R-:W-:Y:S02]  /*18de0*/  MOV R22, 0xffffffff ;  /* 0xffffffff00167802 */ /* 0x000fe40000000f00 */
[----:B--2---:R-:W-:-:S04]  /*18df0*/  IMAD.WIDE.U32 R2, R5, UR4, R2 ;  /* 0x0000000405027c25 */ /* 0x004fc8000f8e0002 */
[----:B------:R-:W-:Y:S01]  /*18e00*/  IMAD R5, R5, UR5, RZ ;  /* 0x0000000505057c24 */ /* 0x000fe2000f8e02ff */
[----:B------:R-:W-:Y:S01]  /*18e10*/  ULDC.64 UR4, c[0x0][0x650] ;  /* 0x0001940000047ab9 */ /* 0x000fe20000000a00 */
[----:B------:R-:W-:Y:S01]  /*18e20*/  IMAD.MOV.U32 R21, RZ, RZ, R2 ;  /* 0x000000ffff157224 */ /* 0x000fe200078e0002 */
[----:B------:R-:W-:Y:S01]  /*18e30*/  ISETP.GE.U32.AND P0, PT, R2, UR4, PT ;  /* 0x0000000402007c0c */ /* 0x000fe2000bf06070 */
[----:B------:R-:W-:Y:S02]  /*18e40*/  IMAD.IADD R23, R3, 0x1, R5 ;  /* 0x0000000103177824 */ /* 0x000fe400078e0205 */
[----:B------:R-:W-:-:S03]  /*18e50*/  IMAD.MOV.U32 R2, RZ, RZ, -0x1 ;  /* 0xffffffffff027424 */ /* 0x000fc600078e00ff */
[----:B------:R0:W-:Y:S01]  /*18e60*/  STL [R1+0xac], R23 ;  /* 0x0000ac1701007387 */ /* 0x0001e20000100800 */
[----:B------:R-:W-:-:S03]  /*18e70*/  ISETP.GE.U32.AND.EX P0, PT, R23, UR5, PT, P0 ;  /* 0x0000000517007c0c */ /* 0x000fc6000bf06100 */
[----:B------:R0:W-:Y:S04]  /*18e80*/  STL [R1+0xb0], R21 ;  /* 0x0000b01501007387 */ /* 0x0001e80000100800 */
[----:B------:R0:W-:Y:S06]  /*18e90*/  STL [R1+0xbc], R2 ;  /* 0x0000bc0201007387 */ /* 0x0001ec0000100800 */
[----:B------:R-:W-:Y:S05]  /*18ea0*/  @P0 BRA `(.L_x_515) ;  /* 0x0000000400780947 */ /* 0x000fea0003800000 */
[----:B------:R-:W1:Y:S01]  /*18eb0*/  S2R R14, SR_CTAID.X ;  /* 0x00000000000e7919 */ /* 0x000e620000002500 */
[----:B------:R-:W2:Y:S01]  /*18ec0*/  LDC.64 R8, c[0x0][0x628] ;  /* 0x00018a00ff087b82 */ /* 0x000ea20000000a00 */
[----:B------:R-:W-:Y:S01]  /*18ed0*/  ULDC UR4, c[0x0][0x150] ;  /* 0x0000540000047ab9 */ /* 0x000fe20000000800 */
[----:B------:R-:W-:Y:S01]  /*18ee0*/  IMAD.MOV.U32 R6, RZ, RZ, R21 ;  /* 0x000000ffff067224 */ /* 0x000fe200078e0015 */
[----:B------:R-:W3:Y:S01]  /*18ef0*/  S2R R20, SR_CTAID.Y ;  /* 0x0000000000147919 */ /* 0x000ee20000002600 */
[----:B------:R-:W-:-:S04]  /*18f00*/  IMAD.MOV.U32 R7, RZ, RZ, R23 ;  /* 0x000000ffff077224 */ /* 0x000fc800078e0017 */
[----:B------:R-:W4:Y:S08]  /*18f10*/  LDC R19, c[0x0][0x144] ;  /* 0x00005100ff137b82 */ /* 0x000f300000000800 */
[----:B------:R-:W0:Y:S08]  /*18f20*/  LDC R10, c[0x0][0x630] ;  /* 0x00018c00ff0a7b82 */ /* 0x000e300000000800 */
[----:B------:R-:W0:Y:S01]  /*18f30*/  LDC.64 R12, c[0x0][0x620] ;  /* 0x00018800ff0c7b82 */ /* 0x000e220000000a00 */
[----:B--2---:R-:W-:-:S04]  /*18f40*/  ISETP.NE.U32.AND P0, PT, R8, RZ, PT ;  /* 0x000000ff0800720c */ /* 0x004fc80003f05070 */
[----:B------:R-:W-:Y:S02]  /*18f50*/  ISETP.NE.AND.EX P0, PT, R9, RZ, PT, P0 ;  /* 0x000000ff0900720c */ /* 0x000fe40003f05300 */
[----:B-1----:R-:W-:-:S05]  /*18f60*/  I2FP.F32.U32 R0, R14 ;  /* 0x0000000e00007245 */ /* 0x002fca0000201000 */
[----:B------:R-:W-:-:S04]  /*18f70*/  FMUL R0, R0, UR4 ;  /* 0x0000000400007c20 */ /* 0x000fc80008400000 */
[----:B------:R1:W2:Y:S02]  /*18f80*/  F2I.U32.TRUNC.NTZ R15, R0 ;  /* 0x00000000000f7305 */ /* 0x0002a4000020f000 */
[----:B---34-:R-:W-:Y:S05]  /*18f90*/  @!P0 BRA `(.L_x_516) ;  /* 0x0000000000288947 */ /* 0x018fea0003800000 */
[----:B-1----:R-:W1:Y:S02]  /*18fa0*/  LDC R0, c[0x0][0x634] ;  /* 0x00018d00ff007b82 */ /* 0x002e640000000800 */
[----:B-1----:R-:W-:-:S05]  /*18fb0*/  IADD3 R7, P0, R21, R0, RZ ;  /* 0x0000000015077210 */ /* 0x002fca0007f1e0ff */
[----:B------:R-:W-:-:S04]  /*18fc0*/  IMAD.X R11, RZ, RZ, R23, P0 ;  /* 0x000000ffff0b7224 */ /* 0x000fc800000e0617 */
[----:B0-----:R-:W-:-:S04]  /*18fd0*/  IMAD.WIDE.U32 R2, R11, R8, RZ ;  /* 0x000000080b027225 */ /* 0x001fc800078e00ff */
[----:B------:R-:W-:-:S04]  /*18fe0*/  IMAD.WIDE.U32 R4, P0, R7, R9, R2 ;  /* 0x0000000907047225 */ /* 0x000fc80007800002 */
[----:B------:R-:W-:Y:S01]  /*18ff0*/  IMAD.WIDE.U32 R2, R7, R8, RZ ;  /* 0x0000000807027225 */ /* 0x000fe200078e00ff */
[----:B------:R-:W-:-:S03]  /*19000*/  IADD3.X R7, RZ, RZ, RZ, P0, !PT ;  /* 0x000000ffff077210 */ /* 0x000fc600007fe4ff */
[----:B------:R-:W-:Y:S01]  /*19010*/  IMAD.MOV.U32 R6, RZ, RZ, R5 ;  /* 0x000000ffff067224 */ /* 0x000fe200078e0005 */
[----:B------:R-:W-:-:S05]  /*19020*/  IADD3 RZ, P0, R3, R4, RZ ;  /* 0x0000000403ff7210 */ /* 0x000fca0007f1e0ff */
[----:B------:R-:W-:-:S08]  /*19030*/  IMAD.WIDE.U32.X R6, R11, R9, R6, P0 ;  /* 0x000000090b067225 */ /* 0x000fd000000e0406 */
.L_x_516:
[-CC-:B0-----:R-:W-:Y:S01]  /*19040*/  SHF.R.U64 R22, R6, R10.reuse, R7.reuse ;  /* 0x0000000a06167219 */ /* 0x181fe20000001207 */
[----:B------:R-:W0:Y:S01]  /*19050*/  LDC.64 R26, c[0x0][0x640] ;  /* 0x00019000ff1a7b82 */ /* 0x000e220000000a00 */
[----:B-1----:R-:W-:Y:S01]  /*19060*/  SHF.R.U32.HI R0, RZ, R10, R7 ;  /* 0x0000000aff007219 */ /* 0x002fe20000011607 */
[----:B--2---:R-:W-:Y:S01]  /*19070*/  IMAD.MOV R15, RZ, RZ, -R15 ;  /* 0x000000ffff0f7224 */ /* 0x004fe200078e0a0f */
[----:B------:R-:W-:Y:S01]  /*19080*/  IADD3 R5, P0, RZ, -R22, RZ ;  /* 0x80000016ff057210 */ /* 0x000fe20007f1e0ff */
[----:B------:R-:W-:Y:S01]  /*19090*/  ULDC UR4, c[0x0][0x154] ;  /* 0x0000550000047ab9 */ /* 0x000fe20000000800 */
[----:B------:R-:W-:Y:S01]  /*190a0*/  MOV R2, R21 ;  /* 0x0000001500027202 */ /* 0x000fe20000000f00 */
[----:B------:R-:W-:Y:S01]  /*190b0*/  IMAD R15, R19, R15, R14 ;  /* 0x0000000f130f7224 */ /* 0x000fe200078e020e */
[----:B------:R-:W-:Y:S01]  /*190c0*/  MOV R7, 0x1 ;  /* 0x0000000100077802 */ /* 0x000fe20000000f00 */
[----:B------:R-:W1:Y:S01]  /*190d0*/  LDC R4, c[0x0][0x618] ;  /* 0x00018600ff047b82 */ /* 0x000e620000000800 */
[----:B------:R-:W-:-:S04]  /*190e0*/  IMAD.X R3, RZ, RZ, ~R0, P0 ;  /* 0x000000ffff037224 */ /* 0x000fc800000e0e00 */
[-C--:B------:R-:W-:Y:S02]  /*190f0*/  IMAD R0, R3, R12.reuse, RZ ;  /* 0x0000000c03007224 */ /* 0x080fe400078e02ff */
[----:B------:R-:W-:Y:S01]  /*19100*/  IMAD.MOV.U32 R3, RZ, RZ, R23 ;  /* 0x000000ffff037224 */ /* 0x000fe200078e0017 */
[----:B------:R-:W2:Y:S01]  /*19110*/  LDC R6, c[0x0][0x608] ;  /* 0x00018200ff067b82 */ /* 0x000ea20000000800 */
[----:B------:R-:W-:-:S04]  /*19120*/  IMAD.WIDE.U32 R2, R5, R12, R2 ;  /* 0x0000000c05027225 */ /* 0x000fc800078e0002 */
[----:B------:R-:W-:-:S03]  /*19130*/  IMAD R5, R5, R13, R0 ;  /* 0x0000000d05057224 */ /* 0x000fc600078e0200 */
[----:B------:R-:W3:Y:S01]  /*19140*/  LDC R24, c[0x0][0x658] ;  /* 0x00019600ff187b82 */ /* 0x000ee20000000800 */
[----:B------:R-:W-:Y:S01]  /*19150*/  I2FP.F32.U32 R0, R20 ;  /* 0x0000001400007245 */ /* 0x000fe20000201000 */
[----:B------:R-:W-:Y:S01]  /*19160*/  IMAD.IADD R3, R3, 0x1, R5 ;  /* 0x0000000103037824 */ /* 0x000fe200078e0205 */
[----:B0-----:R-:W-:Y:S01]  /*19170*/  ISETP.NE.U32.AND P0, PT, R26, RZ, PT ;  /* 0x000000ff1a00720c */ /* 0x001fe20003f05070 */
[----:B------:R-:W-:Y:S02]  /*19180*/  IMAD.MOV.U32 R5, RZ, RZ, -0x1 ;  /* 0xffffffffff057424 */ /* 0x000fe400078e00ff */
[----:B------:R-:W-:Y:S02]  /*19190*/  FMUL R0, R0, UR4 ;  /* 0x0000000400007c20 */ /* 0x000fe40008400000 */
[----:B------:R-:W0:Y:S01]  /*191a0*/  LDC R13, c[0x0][0x148] ;  /* 0x00005200ff0d7b82 */ /* 0x000e220000000800 */
[----:B-1----:R-:W-:Y:S01]  /*191b0*/  SHF.R.U64 R10, R2, R4, R3 ;  /* 0x00000004020a7219 */ /* 0x002fe20000001203 */
[----:B------:R1:W4:Y:S01]  /*191c0*/  F2I.U32.TRUNC.NTZ R11, R0 ;  /* 0x00000000000b7305 */ /* 0x000322000020f000 */
[----:B------:R-:W-:-:S02]  /*191d0*/  ISETP.NE.AND.EX P0, PT, R27, RZ, PT, P0 ;  /* 0x000000ff1b00720c */ /* 0x000fc40003f05300 */
[----:B------:R-:W-:-:S03]  /*191e0*/  SHF.R.U32.HI R3, RZ, R4, R3 ;  /* 0x00000004ff037219 */ /* 0x000fc60000011603 */
[----:B------:R-:W0:Y:S01]  /*191f0*/  LDC R14, c[0x0][0x600] ;  /* 0x00018000ff0e7b82 */ /* 0x000e220000000800 */
[-CC-:B--2---:R-:W-:Y:S02]  /*19200*/  SHF.R.U64 R8, R10, R6.reuse, R3.reuse ;  /* 0x000000060a087219 */ /* 0x184fe40000001203 */
[----:B------:R-:W-:-:S05]  /*19210*/  SHF.R.U32.HI R3, RZ, R6, R3 ;  /* 0x00000006ff037219 */ /* 0x000fca0000011603 */
[----:B------:R-:W2:Y:S01]  /*19220*/  LDC R21, c[0x0][0x648] ;  /* 0x00019200ff157b82 */ /* 0x000ea20000000800 */
[-CC-:B---3--:R-:W-:Y:S02]  /*19230*/  SHF.R.U64 R12, R8, R24.reuse, R3.reuse ;  /* 0x00000018080c7219 */ /* 0x188fe40000001203 */
[-C--:B------:R-:W-:Y:S02]  /*19240*/  SHF.L.U32 R5, R5, R24.reuse, RZ ;  /* 0x0000001805057219 */ /* 0x080fe400000006ff */
[-C--:B------:R-:W-:Y:S01]  /*19250*/  SHF.R.U32.HI R3, RZ, R24.reuse, R3 ;  /* 0x00000018ff037219 */ /* 0x080fe20000011603 */
[----:B------:R-:W-:Y:S01]  /*19260*/  IMAD.MOV.U32 R2, RZ, RZ, R12 ;  /* 0x000000ffff027224 */ /* 0x000fe200078e000c */
[----:B------:R-:W-:Y:S01]  /*19270*/  SHF.L.U32 R24, R7, R24, RZ ;  /* 0x0000001807187219 */ /* 0x000fe200000006ff */
[----:B------:R-:W3:Y:S01]  /*19280*/  LDC R23, c[0x0][0x638] ;  /* 0x00018e00ff177b82 */ /* 0x000ee20000000800 */
[----:B------:R-:W-:-:S07]  /*19290*/  LOP3.LUT R19, RZ, R5, RZ, 0x33, !PT ;  /* 0x00000005ff137212 */ /* 0x000fce00078e33ff */
[----:B------:R-:W0:Y:S01]  /*192a0*/  LDC R25, c[0x0][0x610] ;  /* 0x00018400ff197b82 */ /* 0x000e220000000800 */
[----:B-1--4-:R-:W-:Y:S05]  /*192b0*/  @!P0 BRA `(.L_x_517) ;  /* 0x0000000000288947 */ /* 0x012fea0003800000 */
[----:B------:R-:W1:Y:S02]  /*192c0*/  LDC R7, c[0x0][0x64c] ;  /* 0x00019300ff077b82 */ /* 0x000e640000000800 */
[----:B-1----:R-:W-:-:S05]  /*192d0*/  IADD3 R7, P0, R12, R7, RZ ;  /* 0x000000070c077210 */ /* 0x002fca0007f1e0ff */
[----:B------:R-:W-:-:S04]  /*192e0*/  IMAD.X R9, RZ, RZ, R3, P0 ;  /* 0x000000ffff097224 */ /* 0x000fc800000e0603 */
[----:B------:R-:W-:-:S04]  /*192f0*/  IMAD.WIDE.U32 R2, R9, R26, RZ ;  /* 0x0000001a09027225 */ /* 0x000fc800078e00ff */
[----:B------:R-:W-:-:S04]  /*19300*/  IMAD.WIDE.U32 R4, P0, R7, R27, R2 ;  /* 0x0000001b07047225 */ /* 0x000fc80007800002 */
[----:B------:R-:W-:Y:S01]  /*19310*/  IMAD.WIDE.U32 R2, R7, R26, RZ ;  /* 0x0000001a07027225 */ /* 0x000fe200078e00ff */
[----:B------:R-:W-:-:S03]  /*19320*/  MOV R6, R5 ;  /* 0x0000000500067202 */ /* 0x000fc60000000f00 */
[----:B------:R-:W-:Y:S01]  /*19330*/  IMAD.X R7, RZ, RZ, RZ, P0 ;  /* 0x000000ffff077224 */ /* 0x000fe200000e06ff */
[----:B------:R-:W-:-:S05]  /*19340*/  IADD3 RZ, P0, R3, R4, RZ ;  /* 0x0000000403ff7210 */ /* 0x000fca0007f1e0ff */
[----:B------:R-:W-:-:S08]  /*19350*/  IMAD.WIDE.U32.X R2, R9, R27, R6, P0 ;  /* 0x0000001b09027225 */ /* 0x000fd000000e0406 */
.L_x_517:
[----:B------:R-:W1:Y:S01]  /*19360*/  LDC R4, c[0x0][0x65c] ;  /* 0x00019700ff047b82 */ /* 0x000e620000000800 */
[----:B--2---:R-:W-:Y:S01]  /*19370*/  SHF.R.U64 R0, R2, R21, R3 ;  /* 0x0000001502007219 */ /* 0x004fe20000001203 */
[----:B0-----:R-:W-:Y:S01]  /*19380*/  VIADD R7, R14, 0xffffffff ;  /* 0xffffffff0e077836 */ /* 0x001fe20000000000 */
[----:B------:R-:W-:Y:S01]  /*19390*/  LOP3.LUT R5, R8, R19, RZ, 0xc0, !PT ;  /* 0x0000001308057212 */ /* 0x000fe200078ec0ff */
[----:B------:R-:W-:Y:S02]  /*193a0*/  IMAD.MOV R11, RZ, RZ, -R11 ;  /* 0x000000ffff0b7224 */ /* 0x000fe400078e0a0b */
[----:B------:R-:W-:Y:S02]  /*193b0*/  IMAD.MOV R3, RZ, RZ, -R0 ;  /* 0x000000ffff037224 */ /* 0x000fe400078e0a00 */
[----:B------:R-:W-:Y:S01]  /*193c0*/  IMAD R2, R24, R0, R5 ;  /* 0x0000000018027224 */ /* 0x000fe200078e0205 */
[----:B------:R-:W-:Y:S01]  /*193d0*/  LOP3.LUT R5, R10, R7, RZ, 0xc0, !PT ;  /* 0x000000070a057212 */ /* 0x000fe200078ec0ff */
[----:B---3--:R-:W-:-:S04]  /*193e0*/  IMAD R0, R3, R23, R12 ;  /* 0x0000001703007224 */ /* 0x008fc800078e020c */
[----:B------:R-:W-:Y:S01]  /*193f0*/  IMAD R3, R0, R14, R5 ;  /* 0x0000000e00037224 */ /* 0x000fe200078e0205 */
[----:B-1----:R-:W-:Y:S02]  /*19400*/  ISETP.NE.AND P0, PT, R4, 0x1, PT ;  /* 0x000000010400780c */ /* 0x002fe40003f05270 */
[----:B------:R-:W-:-:S04]  /*19410*/  MOV R4, 0x1 ;  /* 0x0000000100047802 */ /* 0x000fc80000000f00 */
[----:B------:R-:W-:-:S07]  /*19420*/  PRMT R0, R4, 0x7610, R0 ;  /* 0x0000761004007816 */ /* 0x000fce0000000000 */
[----:B------:R-:W-:-:S04]  /*19430*/  @P0 IMAD R15, R13, R11, R20 ;  /* 0x0000000b0d0f0224 */ /* 0x000fc800078e0214 */
[----:B------:R-:W-:-:S05]  /*19440*/  IMAD R2, R2, R25, R15 ;  /* 0x0000001902027224 */ /* 0x000fca00078e020f */
[----:B------:R-:W-:Y:S02]  /*19450*/  SEL R4, R3, R2, !P0 ;  /* 0x0000000203047207 */ /* 0x000fe40004000000 */
[----:B-----5:R-:W-:-:S03]  /*19460*/  SEL R28, R2, R3, !P0 ;  /* 0x00000003021c7207 */ /* 0x020fc60004000000 */
[----:B------:R1:W-:Y:S04]  /*19470*/  STL [R1+0xbc], R4 ;  /* 0x0000bc0401007387 */ /* 0x0003e80000100800 */
[----:B------:R1:W-:Y:S02]  /*19480*/  STL [R1+0xc0], R28 ;  /* 0x0000c01c01007387 */ /* 0x0003e40000100800 */
.L_x_515:
[----:B------:R-:W-:Y:S01]  /*19490*/  LOP3.LUT P0, RZ, R0, 0xff, RZ, 0xc0, !PT ;  /* 0x000000ff00ff7812 */ /* 0x000fe2000780c0ff */
[----:B0----5:R-:W-:-:S12]  /*194a0*/  IMAD.MOV.U32 R23, RZ, RZ, R28 ;  /* 0x000000ffff177224 */ /* 0x021fd800078e001c */
[----:B------:R-:W-:Y:S05]  /*194b0*/  @P0 BRA `(.L_x_518) ;  /* 0xfffffe7c009c0947 */ /* 0x000fea000383ffff */
[----:B------:R-:W-:Y:S05]  /*194c0*/  EXIT ;  /* 0x000000000000794d */ /* 0x000fea0003800000 */
.L_x_7:
[----:B------:R-:W2:Y:S01]  /*194d0*/  LDL R20, [R1+0xb0] ;  /* 0x0000b00001147983 */ /* 0x000ea20000100800 */
[----:B------:R-:W-:-:S03]  /*194e0*/  ULDC.64 UR4, c[0x0][0x650] ;  /* 0x0001940000047ab9 */ /* 0x000fc60000000a00 */
[----:B0-----:R-:W3:Y:S01]  /*194f0*/  LDL R24, [R1+0xac] ;  /* 0x0000ac0001187983 */ /* 0x001ee20000100800 */
[----:B------:R-:W-:Y:S01]  /*19500*/  PRMT R6, RZ, 0x7610, R6 ;  /* 0x00007610ff067816 */ /* 0x000fe20000000006 */
[----:B------:R-:W-:Y:S01]  /*19510*/  IMAD.MOV.U32 R16, RZ, RZ, -0x1 ;  /* 0xffffffffff107424 */ /* 0x000fe200078e00ff */
[----:B------:R-:W-:Y:S01]  /*19520*/  MOV R13, 0xffffffff ;  /* 0xffffffff000d7802 */ /* 0x000fe20000000f00 */
[----:B------:R-:W-:Y:S01]  /*19530*/  IMAD.MOV.U32 R17, RZ, RZ, -0x1 ;  /* 0xffffffffff117424 */ /* 0x000fe200078e00ff */
[----:B--2---:R-:W-:-:S04]  /*19540*/  ISETP.GE.U32.AND P0, PT, R20, UR4, PT ;  /* 0x0000000414007c0c */ /* 0x004fc8000bf06070 */
[----:B---3--:R-:W-:-:S13]  /*19550*/  ISETP.GE.U32.AND.EX P0, PT, R24, UR5, PT, P0 ;  /* 0x0000000518007c0c */ /* 0x008fda000bf06100 */
[----:B------:R-:W-:Y:S05]  /*19560*/  @P0 BRA `(.L_x_519) ;  /* 0x0000000400340947 */ /* 0x000fea0003800000 */
[----:B------:R-:W0:Y:S01]  /*19570*/  LDC.64 R12, c[0x0][0x628] ;  /* 0x00018a00ff0c7b82 */ /* 0x000e220000000a00 */
[----:B------:R-:W-:Y:S02]  /*19580*/  IMAD.MOV.U32 R10, RZ, RZ, R20 ;  /* 0x000000ffff0a7224 */ /* 0x000fe400078e0014 */
[----:B------:R-:W-:-:S05]  /*19590*/  IMAD.MOV.U32 R11, RZ, RZ, R24 ;  /* 0x000000ffff0b7224 */ /* 0x000fca00078e0018 */
[----:B------:R-:W1:Y:S08]  /*195a0*/  LDC R16, c[0x0][0x630] ;  /* 0x00018c00ff107b82 */ /* 0x000e700000000800 */
[----:B------:R-:W2:Y:S01]  /*195b0*/  LDC.64 R18, c[0x0][0x620] ;  /* 0x00018800ff127b82 */ /* 0x000ea20000000a00 */
[----:B0-----:R-:W-:-:S04]  /*195c0*/  ISETP.NE.U32.AND P0, PT, R12, RZ, PT ;  /* 0x000000ff0c00720c */ /* 0x001fc80003f05070 */
[----:B------:R-:W-:-:S13]  /*195d0*/  ISETP.NE.AND.EX P0, PT, R13, RZ, PT, P0 ;  /* 0x000000ff0d00720c */ /* 0x000fda0003f05300 */
[----:B-12---:R-:W-:Y:S05]  /*195e0*/  @!P0 BRA `(.L_x_520) ;  /* 0x0000000000288947 */ /* 0x006fea0003800000 */
[----:B------:R-:W0:Y:S02]  /*195f0*/  LDC R6, c[0x0][0x634] ;  /* 0x00018d00ff067b82 */ /* 0x000e240000000800 */
[----:B0-----:R-:W-:-:S05]  /*19600*/  IADD3 R11, P0, R20, R6, RZ ;  /* 0x00000006140b7210 */ /* 0x001fca0007f1e0ff */
        /* <DEDUP_REMOVED lines=8> */
.L_x_520:
[----:B------:R-:W0:Y:S01]  /*19690*/  LDC.64 R22, c[0x0][0x640] ;  /* 0x00019000ff167b82 */ /* 0x000e220000000a00 */
[-CC-:B------:R-:W-:Y:S02]  /*196a0*/  SHF.R.U64 R15, R10, R16.reuse, R11.reuse ;  /* 0x000000100a0f7219 */ /* 0x180fe4000000120b */
[----:B------:R-:W-:Y:S02]  /*196b0*/  SHF.R.U32.HI R6, RZ, R16, R11 ;  /* 0x00000010ff067219 */ /* 0x000fe4000001160b */
[----:B------:R-:W-:-:S03]  /*196c0*/  IADD3 R9, P0, RZ, -R15, RZ ;  /* 0x8000000fff097210 */ /* 0x000fc60007f1e0ff */
[----:B------:R-:W1:Y:S02]  /*196d0*/  LDC R10, c[0x0][0x618] ;  /* 0x00018600ff0a7b82 */ /* 0x000e640000000800 */
[----:B------:R-:W-:Y:S02]  /*196e0*/  IMAD.X R7, RZ, RZ, ~R6, P0 ;  /* 0x000000ffff077224 */ /* 0x000fe400000e0e06 */
[----:B------:R-:W-:Y:S02]  /*196f0*/  IMAD.MOV.U32 R6, RZ, RZ, R20 ;  /* 0x000000ffff067224 */ /* 0x000fe400078e0014 */
[----:B------:R-:W-:Y:S01]  /*19700*/  IMAD R8, R7, R18, RZ ;  /* 0x0000001207087224 */ /* 0x000fe200078e02ff */
[----:B------:R-:W-:Y:S01]  /*19710*/  MOV R7, R24 ;  /* 0x0000001800077202 */ /* 0x000fe20000000f00 */
[----:B------:R-:W2:Y:S01]  /*19720*/  LDC R16, c[0x0][0x608] ;  /* 0x00018200ff107b82 */ /* 0x000ea20000000800 */
[----:B------:R-:W-:Y:S02]  /*19730*/  IMAD.MOV.U32 R24, RZ, RZ, 0x1 ;  /* 0x00000001ff187424 */ /* 0x000fe400078e00ff */
[----:B------:R-:W-:-:S05]  /*19740*/  IMAD.WIDE.U32 R6, R9, R18, R6 ;  /* 0x0000001209067225 */ /* 0x000fca00078e0006 */
[----:B------:R-:W3:Y:S01]  /*19750*/  LDC R21, c[0x0][0x658] ;  /* 0x00019600ff157b82 */ /* 0x000ee20000000800 */
[----:B------:R-:W-:Y:S01]  /*19760*/  IMAD R9, R9, R19, R8 ;  /* 0x0000001309097224 */ /* 0x000fe200078e0208 */
[----:B0-----:R-:W-:Y:S01]  /*19770*/  ISETP.NE.U32.AND P0, PT, R22, RZ, PT ;  /* 0x000000ff1600720c */ /* 0x001fe20003f05070 */
[----:B------:R-:W-:Y:S02]  /*19780*/  IMAD.MOV.U32 R8, RZ, RZ, -0x1 ;  /* 0xffffffffff087424 */ /* 0x000fe400078e00ff */
[----:B------:R-:W-:Y:S01]  /*19790*/  IMAD.IADD R7, R7, 0x1, R9 ;  /* 0x0000000107077824 */ /* 0x000fe200078e0209 */
[----:B------:R-:W-:Y:S02]  /*197a0*/  ISETP.NE.AND.EX P0, PT, R23, RZ, PT, P0 ;  /* 0x000000ff1700720c */ /* 0x000fe40003f05300 */
[----:B------:R-:W0:Y:S02]  /*197b0*/  LDC R18, c[0x0][0x600] ;  /* 0x00018000ff127b82 */ /* 0x000e240000000800 */
[----:B-1----:R-:W-:-:S02]  /*197c0*/  SHF.R.U64 R12, R6, R10, R7 ;  /* 0x0000000a060c7219 */ /* 0x002fc40000001207 */
[----:B------:R-:W-:-:S04]  /*197d0*/  SHF.R.U32.HI R7, RZ, R10, R7 ;  /* 0x0000000aff077219 */ /* 0x000fc80000011607 */
[----:B------:R-:W1:Y:S01]  /*197e0*/  LDC R19, c[0x0][0x648] ;  /* 0x00019200ff137b82 */ /* 0x000e620000000800 */
[-CC-:B--2---:R-:W-:Y:S02]  /*197f0*/  SHF.R.U64 R17, R12, R16.reuse, R7.reuse ;  /* 0x000000100c117219 */ /* 0x184fe40000001207 */
[----:B------:R-:W-:-:S05]  /*19800*/  SHF.R.U32.HI R6, RZ, R16, R7 ;  /* 0x00000010ff067219 */ /* 0x000fca0000011607 */
[----:B------:R-:W2:Y:S01]  /*19810*/  LDC R20, c[0x0][0x638] ;  /* 0x00018e00ff147b82 */ /* 0x000ea20000000800 */
[-C--:B---3--:R-:W-:Y:S02]  /*19820*/  SHF.L.U32 R8, R8, R21.reuse, RZ ;  /* 0x0000001508087219 */ /* 0x088fe400000006ff */
[-CC-:B------:R-:W-:Y:S02]  /*19830*/  SHF.R.U64 R16, R17, R21.reuse, R6.reuse ;  /* 0x0000001511107219 */ /* 0x180fe40000001206 */
[----:B------:R-:W-:Y:S02]  /*19840*/  SHF.R.U32.HI R7, RZ, R21, R6 ;  /* 0x00000015ff077219 */ /* 0x000fe40000011606 */
[----:B------:R-:W-:Y:S01]  /*19850*/  LOP3.LUT R26, RZ, R8, RZ, 0x33, !PT ;  /* 0x00000008ff1a7212 */ /* 0x000fe200078e33ff */
[----:B------:R-:W3:Y:S01]  /*19860*/  LDC R25, c[0x0][0x610] ;  /* 0x00018400ff197b82 */ /* 0x000ee20000000800 */
[----:B------:R-:W-:Y:S01]  /*19870*/  MOV R6, R16 ;  /* 0x0000001000067202 */ /* 0x000fe20000000f00 */
[----:B------:R-:W-:Y:S06]  /*19880*/  @!P0 BRA `(.L_x_521) ;  /* 0x0000000000288947 */ /* 0x000fec0003800000 */
[----:B------:R-:W4:Y:S02]  /*19890*/  LDC R11, c[0x0][0x64c] ;  /* 0x00019300ff0b7b82 */ /* 0x000f240000000800 */
[----:B----4-:R-:W-:-:S05]  /*198a0*/  IADD3 R11, P0, R16, R11, RZ ;  /* 0x0000000b100b7210 */ /* 0x010fca0007f1e0ff */
        /* <DEDUP_REMOVED lines=8> */
.L_x_521:
[----:B------:R-:W4:Y:S01]  /*19930*/  LDC R8, c[0x0][0x65c] ;  /* 0x00019700ff087b82 */ /* 0x000f220000000800 */
[----:B-1----:R-:W-:Y:S01]  /*19940*/  SHF.R.U64 R6, R6, R19, R7 ;  /* 0x0000001306067219 */ /* 0x002fe20000001207 */
[----:B------:R-:W-:Y:S01]  /*19950*/  IMAD.MOV.U32 R13, RZ, RZ, R15 ;  /* 0x000000ffff0d7224 */ /* 0x000fe200078e000f */
[----:B------:R-:W-:Y:S02]  /*19960*/  SHF.L.U32 R24, R24, R21, RZ ;  /* 0x0000001518187219 */ /* 0x000fe400000006ff */
[----:B------:R-:W-:Y:S01]  /*19970*/  LOP3.LUT R3, R17, R26, RZ, 0xc0, !PT ;  /* 0x0000001a11037212 */ /* 0x000fe200078ec0ff */
[----:B------:R-:W-:Y:S01]  /*19980*/  IMAD.MOV R7, RZ, RZ, -R6 ;  /* 0x000000ffff077224 */ /* 0x000fe200078e0a06 */
[----:B0-----:R-:W-:-:S03]  /*19990*/  IADD3 R9, R18, -0x1, RZ ;  /* 0xffffffff12097810 */ /* 0x001fc60007ffe0ff */
[----:B------:R-:W-:Y:S02]  /*199a0*/  IMAD R3, R24, R6, R3 ;  /* 0x0000000618037224 */ /* 0x000fe400078e0203 */
[----:B------:R-:W-:Y:S01]  /*199b0*/  IMAD.MOV.U32 R6, RZ, RZ, 0x1 ;  /* 0x00000001ff067424 */ /* 0x000fe200078e00ff */
[----:B----4-:R-:W-:-:S13]  /*199c0*/  ISETP.NE.AND P0, PT, R8, 0x1, PT ;  /* 0x000000010800780c */ /* 0x010fda0003f05270 */
[----:B------:R-:W-:Y:S01]  /*199d0*/  @P0 IMAD R4, R5, R14, R2 ;  /* 0x0000000e05040224 */ /* 0x000fe200078e0202 */
[----:B------:R-:W-:Y:S01]  /*199e0*/  LOP3.LUT R5, R12, R9, RZ, 0xc0, !PT ;  /* 0x000000090c057212 */ /* 0x000fe200078ec0ff */
[----:B--2---:R-:W-:Y:S02]  /*199f0*/  IMAD R2, R7, R20, R16 ;  /* 0x0000001407027224 */ /* 0x004fe400078e0210 */
[----:B---3--:R-:W-:Y:S02]  /*19a00*/  IMAD R4, R3, R25, R4 ;  /* 0x0000001903047224 */ /* 0x008fe400078e0204 */
[----:B------:R-:W-:-:S05]  /*19a10*/  IMAD R3, R2, R18, R5 ;  /* 0x0000001202037224 */ /* 0x000fca00078e0205 */
[----:B------:R-:W-:Y:S02]  /*19a20*/  SEL R17, R3, R4, !P0 ;  /* 0x0000000403117207 */ /* 0x000fe40004000000 */
[----:B------:R-:W-:-:S07]  /*19a30*/  SEL R16, R4, R3, !P0 ;  /* 0x0000000304107207 */ /* 0x000fce0004000000 */
.L_x_519:
[----:B------:R-:W-:-:S08]  /*19a40*/  NOP ;  /* 0x0000000000007918 */ /* 0x000fd00000000000 */
[----:B------:R-:W0:-:S00]  /*19a50*/  USETMAXREG.DEALLOC.CTAPOOL 0x28 ;  /* 0x00000028000079c8 */ /* 0x000e0000080e0500 */
[----:B0-----:R-:W-:-:S13]  /*19a60*/  ISETP.NE.AND P0, PT, R0, RZ, PT ;  /* 0x000000ff0000720c */ /* 0x001fda0003f05270 */
[----:B------:R-:W-:Y:S05]  /*19a70*/  @P0 EXIT ;  /* 0x000000000000094d */ /* 0x000fea0003800000 */
[----:B------:R-:W-:Y:S01]  /*19a80*/  LOP3.LUT P0, RZ, R6, 0xff, RZ, 0xc0, !PT ;  /* 0x000000ff06ff7812 */ /* 0x000fe2000780c0ff */
[----:B------:R-:W-:Y:S01]  /*19a90*/  IMAD.MOV.U32 R10, RZ, RZ, RZ ;  /* 0x000000ffff0a7224 */ /* 0x000fe200078e00ff */
[----:B------:R-:W-:-:S11]  /*19aa0*/  MOV R11, 0x1 ;  /* 0x00000001000b7802 */ /* 0x000fd60000000f00 */
[----:B------:R-:W-:Y:S05]  /*19ab0*/  @!P0 BRA `(.L_x_522) ;  /* 0x0000000c00688947 */ /* 0x000fea0003800000 */
[----:B------:R-:W2:Y:S01]  /*19ac0*/  LDL R2, [R1+0xa8] ;  /* 0x0000a80001027983 */ /* 0x000ea20000100800 */
[----:B------:R-:W0:Y:S01]  /*19ad0*/  LDC R0, c[0x0][0x28c] ;  /* 0x0000a300ff007b82 */ /* 0x000e220000000800 */
[----:B------:R-:W-:Y:S01]  /*19ae0*/  ULDC UR5, c[0x0][0x658] ;  /* 0x0001960000057ab9 */ /* 0x000fe20000000800 */
[----:B------:R-:W-:Y:S01]  /*19af0*/  UMOV UR7, 0xffffffff ;  /* 0xffffffff00077882 */ /* 0x000fe20000000000 */
[----:B------:R-:W1:Y:S01]  /*19b00*/  S2R R8, SR_CgaCtaId ;  /* 0x0000000000087919 */ /* 0x000e620000008800 */
[----:B------:R-:W-:Y:S01]  /*19b10*/  ULDC UR6, c[0x0][0xc] ;  /* 0x0000030000067ab9 */ /* 0x000fe20000000800 */
[----:B------:R-:W-:Y:S01]  /*19b20*/  USHF.L.U32 UR8, UR7, UR5, URZ ;  /* 0x0000000507087299 */ /* 0x000fe2000800063f */
[----:B------:R-:W-:Y:S01]  /*19b30*/  IMAD.MOV.U32 R5, RZ, RZ, 0x3c00 ;  /* 0x00003c00ff057424 */ /* 0x000fe200078e00ff */
[----:B------:R-:W-:Y:S01]  /*19b40*/  UMOV UR9, 0x1 ;  /* 0x0000000100097882 */ /* 0x000fe20000000000 */
[----:B------:R-:W-:Y:S01]  /*19b50*/  ULDC UR7, c[0x0][0x10] ;  /* 0x0000040000077ab9 */ /* 0x000fe20000000800 */
[----:B------:R-:W-:Y:S01]  /*19b60*/  USHF.L.U32 UR18, UR9, UR5, URZ ;  /* 0x0000000509127299 */ /* 0x000fe2000800063f */
[----:B------:R-:W-:Y:S01]  /*19b70*/  BSSY B0, `(.L_x_522) ;  /* 0x00000ce000007945 */ /* 0x000fe20003800000 */
[----:B------:R-:W-:Y:S01]  /*19b80*/  UIMAD.WIDE.U32 UR6, UR6, UR7, URZ ;  /* 0x00000007060672a5 */ /* 0x000fe2000f8e003f */
[----:B------:R-:W-:Y:S01]  /*19b90*/  MOV R6, 0x1 ;  /* 0x0000000100067802 */ /* 0x000fe20000000f00 */
[----:B------:R-:W-:Y:S01]  /*19ba0*/  ULDC UR5, c[0x0][0x14] ;  /* 0x0000050000057ab9 */ /* 0x000fe20000000800 */
[----:B------:R-:W-:Y:S01]  /*19bb0*/  IMAD.MOV.U32 R11, RZ, RZ, 0x1 ;  /* 0x00000001ff0b7424 */ /* 0x000fe200078e00ff */
[----:B------:R-:W-:Y:S01]  /*19bc0*/  UIMAD.WIDE.U32 UR22, UR6, UR5, URZ ;  /* 0x00000005061672a5 */ /* 0x000fe2000f8e003f */
[----:B------:R-:W-:Y:S01]  /*19bd0*/  IMAD.MOV.U32 R10, RZ, RZ, RZ ;  /* 0x000000ffff0a7224 */ /* 0x000fe200078e00ff */
[----:B------:R-:W-:Y:S01]  /*19be0*/  UIMAD UR13, UR7, UR5, URZ ;  /* 0x00000005070d72a4 */ /* 0x000fe2000f8e023f */
[----:B------:R-:W-:Y:S01]  /*19bf0*/  ULDC UR4, c[0x0][0x600] ;  /* 0x0001800000047ab9 */ /* 0x000fe20000000800 */
[----:B------:R-:W-:-:S02]  /*19c00*/  ULOP3.LUT UR17, URZ, UR8, URZ, 0x33, !UPT ;  /* 0x000000083f117292 */ /* 0x000fc4000f8e333f */
[----:B------:R-:W-:Y:S01]  /*19c10*/  UIADD3 UR4, UR4, -0x1, URZ ;  /* 0xffffffff04047890 */ /* 0x000fe2000fffe03f */
[----:B0-----:R-:W-:Y:S01]  /*19c20*/  VIADD R0, R0, 0x7f ;  /* 0x0000007f00007836 */ /* 0x001fe20000000000 */
[----:B------:R-:W-:Y:S01]  /*19c30*/  UIADD3 UR13, UR23, UR13, URZ ;  /* 0x0000000d170d7290 */ /* 0x000fe2000fffe03f */
[----:B------:R-:W-:-:S03]  /*19c40*/  ULDC.64 UR24, c[0x0][0x198] ;  /* 0x0000660000187ab9 */ /* 0x000fc60000000a00 */
[----:B------:R-:W-:-:S04]  /*19c50*/  SHF.R.S32.HI R3, RZ, 0x1f, R0 ;  /* 0x0000001fff037819 */ /* 0x000fc80000011400 */
[----:B------:R-:W-:Y:S02]  /*19c60*/  LEA.HI R3, R3, R0, RZ, 0x7 ;  /* 0x0000000003037211 */ /* 0x000fe400078f38ff */
[----:B-1----:R-:W-:Y:S02]  /*19c70*/  LOP3.LUT R8, R8, 0x1, RZ, 0xc0, !PT ;  /* 0x0000000108087812 */ /* 0x002fe400078ec0ff */
[----:B------:R-:W-:-:S03]  /*19c80*/  SHF.R.S32.HI R7, RZ, 0x7, R3 ;  /* 0x00000007ff077819 */ /* 0x000fc60000011403 */
[----:B------:R-:W-:Y:S02]  /*19c90*/  IMAD R0, R8, R5, 0x18100 ;  /* 0x0001810008007424 */ /* 0x000fe400078e0205 */
[----:B------:R-:W-:Y:S01]  /*19ca0*/  VIADD R12, R7, 0x1 ;  /* 0x00000001070c7836 */ /* 0x000fe20000000000 */
[----:B--2---:R-:W-:-:S07]  /*19cb0*/  LOP3.LUT R9, R2, 0x2, RZ, 0xfc, !PT ;  /* 0x0000000202097812 */ /* 0x004fce00078efcff */
.L_x_533:
[----:B------:R-:W-:-:S03]  /*19cc0*/  UMOV UR5, 0xffffffff ;  /* 0xffffffff00057882 */ /* 0x000fc60000000000 */
[----:B------:R-:W-:Y:S05]  /*19cd0*/  BRA.DIV UR5, `(.L_x_523) ;  /* 0x0000000e05cc7947 */ /* 0x000fea000b800000 */
[----:B------:R-:W-:-:S13]  /*19ce0*/  ELECT P6, URZ, PT ;  /* 0x00000000003f782f */ /* 0x000fda00038c0000 */
.L_x_544:
[----:B------:R-:W0:Y:S01]  /*19cf0*/  LDC R2, c[0x0][0x28c] ;  /* 0x0000a300ff027b82 */ /* 0x000e220000000800 */
[----:B------:R-:W-:Y:S01]  /*19d00*/  BSSY B1, `(.L_x_524) ;  /* 0x000003a000017945 */ /* 0x000fe20003800000 */
[----:B0-----:R-:W-:-:S13]  /*19d10*/  ISETP.LT.OR P6, PT, R2, 0x1, !P6 ;  /* 0x000000010200780c */ /* 0x001fda00077c1670 */
[----:B------:R-:W-:Y:S05]  /*19d20*/  @P6 BRA `(.L_x_525) ;  /* 0x0000000000dc6947 */ /* 0x000fea0003800000 */
[----:B------:R-:W-:Y:S01]  /*19d30*/  LEA R17, R17, R8, 0x1 ;  /* 0x0000000811117211 */ /* 0x000fe200078e08ff */
[----:B------:R-:W-:Y:S01]  /*19d40*/  IMAD R16, R16, 0xc0, RZ ;  /* 0x000000c010107824 */ /* 0x000fe200078e02ff */
[----:B------:R-:W-:Y:S01]  /*19d50*/  MOV R5, R10 ;  /* 0x0000000a00057202 */ /* 0x000fe20000000f00 */
[----:B------:R-:W-:Y:S02]  /*19d60*/  IMAD.MOV.U32 R19, RZ, RZ, RZ ;  /* 0x000000ffff137224 */ /* 0x000fe400078e00ff */
[----:B------:R-:W-:Y:S02]  /*19d70*/  IMAD.MOV.U32 R2, RZ, RZ, R12 ;  /* 0x000000ffff027224 */ /* 0x000fe400078e000c */
[----:B------:R-:W-:Y:S02]  /*19d80*/  IMAD.MOV.U32 R3, RZ, RZ, R11 ;  /* 0x000000ffff037224 */ /* 0x000fe400078e000b */
[----:B------:R-:W-:-:S07]  /*19d90*/  IMAD R17, R17, 0x78, RZ ;  /* 0x0000007811117824 */ /* 0x000fce00078e02ff */
.L_x_528:
[----:B------:R-:W0:Y:S01]  /*19da0*/  S2R R15, SR_CgaCtaId ;  /* 0x00000000000f7919 */ /* 0x000e220000008800 */
[----:B------:R-:W-:Y:S01]  /*19db0*/  MOV R4, 0x400 ;  /* 0x0000040000047802 */ /* 0x000fe20000000f00 */
[----:B------:R-:W1:Y:S03]  /*19dc0*/  S2R R14, SR_TID.X ;  /* 0x00000000000e7919 */ /* 0x000e660000002100 */
[----:B0-----:R-:W-:Y:S02]  /*19dd0*/  LEA R18, R15, R4, 0x18 ;  /* 0x000000040f127211 */ /* 0x001fe400078ec0ff */
[----:B------:R-:W-:Y:S02]  /*19de0*/  SHF.L.U32 R4, R3, 0x1f, RZ ;  /* 0x0000001f03047819 */ /* 0x000fe400000006ff */
[----:B-1----:R-:W-:Y:S01]  /*19df0*/  LOP3.LUT P1, RZ, R14, 0x7f, RZ, 0xc0, !PT ;  /* 0x0000007f0eff7812 */ /* 0x002fe2000782c0ff */
[----:B------:R-:W-:-:S04]  /*19e00*/  IMAD R15, R5, 0x8, R18 ;  /* 0x00000008050f7824 */ /* 0x000fc800078e0212 */
[----:B------:R-:W0:Y:S08]  /*19e10*/  SYNCS.PHASECHK.TRANS64.TRYWAIT P0, [R15+URZ+0x20], R4 ;  /* 0x000020040f0075a7 */ /* 0x000e30000800017f */
[----:B------:R-:W1:Y:S01]  /*19e20*/  @!P1 LDC R14, c[0x0][0x500] ;  /* 0x00014000ff0e9b82 */ /* 0x000e620000000800 */
[----:B0-----:R-:W-:Y:S05]  /*19e30*/  @!P0 BRA `(.L_x_526) ;  /* 0x0000000c00948947 */ /* 0x001fea0003800000 */
.L_x_545:
[----:B0-----:R-:W-:Y:S01]  /*19e40*/  PRMT R4, R9, 0x9910, RZ ;  /* 0x0000991009047816 */ /* 0x001fe200000000ff */
[----:B-1----:R0:W-:Y:S03]  /*19e50*/  @!P1 SYNCS.ARRIVE.TRANS64 RZ, [R15+URZ], R14 ;  /* 0x0000000e0fff99a7 */ /* 0x0021e6000800003f */
[----:B------:R-:W-:-:S13]  /*19e60*/  ISETP.NE.AND P0, PT, R4, 0x2, PT ;  /* 0x000000020400780c */ /* 0x000fda0003f05270 */
[----:B0-----:R-:W-:Y:S05]  /*19e70*/  @P0 BRA `(.L_x_527) ;  /* 0x0000000000040947 */ /* 0x001fea0003800000 */
[----:B------:R-:W-:Y:S01]  /*19e80*/  BPT.TRAP 0x1 ;  /* 0x000000040000795c */ /* 0x000fe20000300000 */
.L_x_527:
[----:B------:R-:W-:Y:S01]  /*19e90*/  IMAD R4, R5, 0x6000, R18 ;  /* 0x0000600005047824 */ /* 0x000fe200078e0212 */
[----:B------:R-:W-:Y:S01]  /*19ea0*/  R2UR UR19, R18 ;  /* 0x00000000121372ca */ /* 0x000fe200000e0000 */
[----:B------:R-:W-:Y:S01]  /*19eb0*/  VIADD R2, R2, 0xffffffff ;  /* 0xffffffff02027836 */ /* 0x000fe20000000000 */
[----:B------:R-:W-:Y:S01]  /*19ec0*/  R2UR UR9, R15 ;  /* 0x000000000f0972ca */ /* 0x000fe200000e0000 */
[----:B------:R-:W-:Y:S01]  /*19ed0*/  UIADD3 UR6, UP0, UR24, 0xf0, URZ ;  /* 0x000000f018067890 */ /* 0x000fe2000ff1e03f */
[----:B------:R-:W-:Y:S01]  /*19ee0*/  R2UR UR5, R4 ;  /* 0x00000000040572ca */ /* 0x000fe200000e0000 */
[----:B------:R-:W-:Y:S01]  /*19ef0*/  IMAD R4, R5, 0x7800, R0 ;  /* 0x0000780005047824 */ /* 0x000fe200078e0200 */
[----:B------:R-:W-:Y:S01]  /*19f00*/  R2UR UR11, R16 ;  /* 0x00000000100b72ca */ /* 0x000fe200000e0000 */
[----:B------:R-:W-:Y:S01]  /*19f10*/  UIADD3 UR26, UP1, UR24, 0x1f0, URZ ;  /* 0x000001f0181a7890 */ /* 0x000fe2000ff3e03f */
[----:B------:R-:W-:Y:S01]  /*19f20*/  R2UR UR10, R19 ;  /* 0x00000000130a72ca */ /* 0x000fe200000e0000 */
[----:B------:R-:W-:Y:S01]  /*19f30*/  UIADD3.X UR7, URZ, UR25, URZ, UP0, !UPT ;  /* 0x000000193f077290 */ /* 0x000fe200087fe43f */
[----:B------:R-:W-:Y:S01]  /*19f40*/  R2UR UR8, R4 ;  /* 0x00000000040872ca */ /* 0x000fe200000e0000 */
[----:B------:R-:W-:Y:S01]  /*19f50*/  VIADD R5, R5, 0x1 ;  /* 0x0000000105057836 */ /* 0x000fe20000000000 */
[----:B------:R-:W-:Y:S01]  /*19f60*/  R2UR UR12, R13 ;  /* 0x000000000d0c72ca */ /* 0x000fe200000e0000 */
[----:B------:R-:W-:Y:S01]  /*19f70*/  UIADD3.X UR27, URZ, UR25, URZ, UP1, !UPT ;  /* 0x000000193f1b7290 */ /* 0x000fe20008ffe43f */
[----:B------:R-:W-:Y:S01]  /*19f80*/  R2UR UR20, R17 ;  /* 0x00000000111472ca */ /* 0x000fe200000e0000 */
[----:B------:R-:W-:Y:S01]  /*19f90*/  UMOV UR14, 0x0 ;  /* 0x00000000000e7882 */ /* 0x000fe20000000000 */
[----:B------:R-:W-:Y:S01]  /*19fa0*/  ISETP.GT.AND P1, PT, R2, 0x1, PT ;  /* 0x000000010200780c */ /* 0x000fe20003f24270 */
[----:B------:R-:W-:Y:S01]  /*19fb0*/  UIADD3 UR16, UR5, 0x100, URZ ;  /* 0x0000010005107890 */ /* 0x000fe2000fffe03f */
[----:B------:R-:W-:Y:S01]  /*19fc0*/  ISETP.NE.AND P0, PT, R5, 0x4, PT ;  /* 0x000000040500780c */ /* 0x000fe20003f05270 */
[----:B------:R-:W-:Y:S01]  /*19fd0*/  UMOV UR15, 0x10000000 ;  /* 0x10000000000f7882 */ /* 0x000fe20000000000 */
[----:B------:R-:W-:Y:S01]  /*19fe0*/  UMOV UR21, 0x30000 ;  /* 0x0003000000157882 */ /* 0x000fe20000000000 */
[----:B------:R-:W-:-:S02]  /*19ff0*/  IADD3 R19, R19, 0x80, RZ ;  /* 0x0000008013137810 */ /* 0x000fc40007ffe0ff */
[----:B------:R-:W-:Y:S01]  /*1a000*/  UIADD3 UR5, UR19, UR8, URZ ;  /* 0x0000000813057290 */ /* 0x000fe2000fffe03f */
[----:B------:R-:W-:Y:S02]  /*1a010*/  SEL R4, RZ, 0x1, P0 ;  /* 0x00000001ff047807 */ /* 0x000fe40000000000 */
[----:B------:R-:W-:Y:S01]  /*1a020*/  UMOV UR8, UR16 ;  /* 0x0000001000087c82 */ /* 0x000fe20008000000 */
[----:B------:R-:W-:Y:S01]  /*1a030*/  SEL R5, R5, RZ, P0 ;  /* 0x000000ff05057207 */ /* 0x000fe20000000000 */
[----:B------:R0:W-:Y:S01]  /*1a040*/  UTMALDG.3D [UR8], [UR6], desc[UR14] ;  /* 0x00000e08060075b4 */ /* 0x0001e20008011000 */
[----:B------:R-:W-:Y:S01]  /*1a050*/  LOP3.LUT R3, R3, R4, RZ, 0x3c, !PT ;  /* 0x0000000403037212 */ /* 0x000fe200078e3cff */
[----:B0-----:R-:W-:Y:S01]  /*1a060*/  UMOV UR11, UR20 ;  /* 0x00000014000b7c82 */ /* 0x001fe20008000000 */
[----:B------:R-:W-:Y:S02]  /*1a070*/  UMOV UR8, UR5 ;  /* 0x0000000500087c82 */ /* 0x000fe40008000000 */
[----:B------:R0:W-:Y:S02]  /*1a080*/  UTMALDG.3D.MULTICAST [UR8], [UR26], UR21, desc[UR14] ;  /* 0x00000e081a0073b4 */ /* 0x0001e40008011815 */
[----:B0-----:R-:W-:Y:S05]  /*1a090*/  @P1 BRA `(.L_x_528) ;  /* 0xfffffffc00401947 */ /* 0x001fea000383ffff */
.L_x_525:
[----:B------:R-:W-:Y:S05]  /*1a0a0*/  BSYNC B1 ;  /* 0x0000000000017941 */ /* 0x000fea0003800000 */
.L_x_524:
[----:B------:R-:W2:Y:S01]  /*1a0b0*/  LDL.LU R21, [R1+0xac] ;  /* 0x0000ac0001157983 */ /* 0x000ea20000300800 */
[----:B------:R-:W-:Y:S01]  /*1a0c0*/  LOP3.LUT P1, RZ, R6, 0xff, RZ, 0xc0, !PT ;  /* 0x000000ff06ff7812 */ /* 0x000fe2000782c0ff */
[----:B------:R-:W-:Y:S01]  /*1a0d0*/  IMAD.IADD R10, R7, 0x1, R10 ;  /* 0x00000001070a7824 */ /* 0x000fe200078e020a */
[----:B------:R-:W-:Y:S01]  /*1a0e0*/  ULDC.64 UR6, c[0x0][0x650] ;  /* 0x0001940000067ab9 */ /* 0x000fe20000000a00 */
[----:B------:R-:W3:Y:S01]  /*1a0f0*/  LDL.LU R20, [R1+0xb0] ;  /* 0x0000b00001147983 */ /* 0x000ee20000300800 */
[----:B------:R-:W-:Y:S01]  /*1a100*/  BSSY B1, `(.L_x_529) ;  /* 0x0000072000017945 */ /* 0x000fe20003800000 */
[----:B------:R-:W-:Y:S01]  /*1a110*/  IMAD.MOV.U32 R16, RZ, RZ, -0x1 ;  /* 0xffffffffff107424 */ /* 0x000fe200078e00ff */
[----:B------:R-:W-:Y:S01]  /*1a120*/  SHF.R.U32.HI R2, RZ, 0x2, R10 ;  /* 0x00000002ff027819 */ /* 0x000fe2000001160a */
[----:B------:R-:W-:Y:S01]  /*1a130*/  IMAD.MOV.U32 R17, RZ, RZ, -0x1 ;  /* 0xffffffffff117424 */ /* 0x000fe200078e00ff */
[----:B------:R-:W-:Y:S02]  /*1a140*/  ISETP.GT.U32.AND P0, PT, R10, 0x3, PT ;  /* 0x000000030a00780c */ /* 0x000fe40003f04070 */
[----:B------:R-:W-:-:S02]  /*1a150*/  LOP3.LUT R2, R2, 0x1, RZ, 0xc0, !PT ;  /* 0x0000000102027812 */ /* 0x000fc400078ec0ff */
[----:B------:R-:W-:Y:S01]  /*1a160*/  ISETP.LT.U32.AND P0, PT, R7, 0x4, P0 ;  /* 0x000000040700780c */ /* 0x000fe20000701070 */
[----:B------:R-:W0:Y:S01]  /*1a170*/  @P1 S2R R4, SR_CgaCtaId ;  /* 0x0000000000041919 */ /* 0x000e220000008800 */
[----:B------:R-:W-:Y:S02]  /*1a180*/  @P1 MOV R3, 0x400 ;  /* 0x0000040000031802 */ /* 0x000fe40000000f00 */
[----:B------:R-:W-:Y:S02]  /*1a190*/  MOV R13, 0xffffffff ;  /* 0xffffffff000d7802 */ /* 0x000fe40000000f00 */
[----:B------:R-:W-:Y:S02]  /*1a1a0*/  LOP3.LUT R10, R10, 0x3, RZ, 0xc0, !PT ;  /* 0x000000030a0a7812 */ /* 0x000fe400078ec0ff */
[----:B------:R-:W-:Y:S02]  /*1a1b0*/  PRMT R6, RZ, 0x7610, R6 ;  /* 0x00007610ff067816 */ /* 0x000fe40000000006 */
[----:B0-----:R-:W-:-:S04]  /*1a1c0*/  @P1 LEA R3, R4, R3, 0x18 ;  /* 0x0000000304031211 */ /* 0x001fc800078ec0ff */
[----:B------:R0:W-:Y:S01]  /*1a1d0*/  @P1 SYNCS.ARRIVE.TRANS64.A1T0 RZ, [R3+URZ+0x58], RZ ;  /* 0x000058ff03ff19a7 */ /* 0x0001e2000810003f */
[----:B------:R-:W-:Y:S02]  /*1a1e0*/  ISETP.NE.U32.AND P1, PT, R2, 0x1, PT ;  /* 0x000000010200780c */ /* 0x000fe40003f25070 */
[----:B------:R-:W-:Y:S02]  /*1a1f0*/  SEL R2, RZ, 0x1, !P0 ;  /* 0x00000001ff027807 */ /* 0x000fe40004000000 */
[----:B------:R-:W-:-:S04]  /*1a200*/  ISETP.GT.U32.AND P1, PT, R7, 0x3, !P1 ;  /* 0x000000030700780c */ /* 0x000fc80004f24070 */
[----:B0-----:R-:W-:-:S04]  /*1a210*/  SEL R3, RZ, 0x1, !P1 ;  /* 0x00000001ff037807 */ /* 0x001fc80004800000 */
[--C-:B------:R-:W-:Y:S02]  /*1a220*/  LOP3.LUT R11, R3, R11, R2.reuse, 0x96, !PT ;  /* 0x0000000b030b7212 */ /* 0x100fe400078e9602 */
[----:B------:R-:W-:Y:S02]  /*1a230*/  PRMT R2, RZ, 0x7610, R2 ;  /* 0x00007610ff027816 */ /* 0x000fe40000000002 */
[----:B---3--:R-:W-:-:S04]  /*1a240*/  IADD3 R20, P2, R20, UR22, RZ ;  /* 0x0000001614147c10 */ /* 0x008fc8000ff5e0ff */
[----:B--2---:R-:W-:Y:S01]  /*1a250*/  IADD3.X R21, R21, UR13, RZ, P2, !PT ;  /* 0x0000000d15157c10 */ /* 0x004fe200097fe4ff */
[----:B------:R0:W-:Y:S01]  /*1a260*/  STL [R1+0xb0], R20 ;  /* 0x0000b01401007387 */ /* 0x0001e20000100800 */
[----:B------:R-:W-:-:S03]  /*1a270*/  ISETP.GE.U32.AND P2, PT, R20, UR6, PT ;  /* 0x0000000614007c0c */ /* 0x000fc6000bf46070 */
[----:B------:R0:W-:Y:S01]  /*1a280*/  STL [R1+0xac], R21 ;  /* 0x0000ac1501007387 */ /* 0x0001e20000100800 */
[----:B------:R-:W-:-:S13]  /*1a290*/  ISETP.GE.U32.AND.EX P0, PT, R21, UR7, PT, P2 ;  /* 0x0000000715007c0c */ /* 0x000fda000bf06120 */
[----:B0-----:R-:W-:Y:S05]  /*1a2a0*/  @P0 BRA `(.L_x_530) ;  /* 0x00000004005c0947 */ /* 0x001fea0003800000 */
[----:B------:R-:W0:Y:S01]  /*1a2b0*/  S2R R14, SR_CTAID.X ;  /* 0x00000000000e7919 */ /* 0x000e220000002500 */
[----:B------:R-:W-:Y:S01]  /*1a2c0*/  ULDC.64 UR6, c[0x0][0x628] ;  /* 0x00018a0000067ab9 */ /* 0x000fe20000000a00 */
[----:B------:R-:W-:Y:S01]  /*1a2d0*/  ULDC UR8, c[0x0][0x630] ;  /* 0x00018c0000087ab9 */ /* 0x000fe20000000800 */
[----:B------:R-:W-:Y:S01]  /*1a2e0*/  ISETP.NE.U32.AND P0, PT, RZ, UR6, PT ;  /* 0x00000006ff007c0c */ /* 0x000fe2000bf05070 */
[----:B------:R-:W1:Y:S01]  /*1a2f0*/  S2R R15, SR_CTAID.Y ;  /* 0x00000000000f7919 */ /* 0x000e620000002600 */
[----:B------:R-:W-:Y:S01]  /*1a300*/  ULDC UR9, c[0x0][0x150] ;  /* 0x0000540000097ab9 */ /* 0x000fe20000000800 */
[----:B------:R-:W-:Y:S01]  /*1a310*/  IMAD.MOV.U32 R2, RZ, RZ, R20 ;  /* 0x000000ffff027224 */ /* 0x000fe200078e0014 */
[----:B------:R-:W-:Y:S01]  /*1a320*/  ISETP.NE.AND.EX P0, PT, RZ, UR7, PT, P0 ;  /* 0x00000007ff007c0c */ /* 0x000fe2000bf05300 */
[----:B------:R-:W-:Y:S01]  /*1a330*/  IMAD.MOV.U32 R3, RZ, RZ, R21 ;  /* 0x000000ffff037224 */ /* 0x000fe200078e0015 */
[----:B0-----:R-:W-:-:S11]  /*1a340*/  I2FP.F32.U32 R16, R14 ;  /* 0x0000000e00107245 */ /* 0x001fd60000201000 */
[----:B------:R-:W-:Y:S05]  /*1a350*/  @!P0 BRA `(.L_x_531) ;  /* 0x0000000000288947 */ /* 0x000fea0003800000 */
[----:B------:R-:W-:Y:S02]  /*1a360*/  ULDC UR5, c[0x0][0x634] ;  /* 0x00018d0000057ab9 */ /* 0x000fe40000000800 */
[----:B------:R-:W-:-:S05]  /*1a370*/  IADD3 R3, P0, R20, UR5, RZ ;  /* 0x0000000514037c10 */ /* 0x000fca000ff1e0ff */
[----:B------:R-:W-:-:S04]  /*1a380*/  IMAD.X R13, RZ, RZ, R21, P0 ;  /* 0x000000ffff0d7224 */ /* 0x000fc800000e0615 */
[----:B------:R-:W-:-:S04]  /*1a390*/  IMAD.WIDE.U32 R4, R13, UR6, RZ ;  /* 0x000000060d047c25 */ /* 0x000fc8000f8e00ff */
[----:B------:R-:W-:-:S04]  /*1a3a0*/  IMAD.WIDE.U32 R4, P0, R3, UR7, R4 ;  /* 0x0000000703047c25 */ /* 0x000fc8000f800004 */
[----:B------:R-:W-:-:S04]  /*1a3b0*/  IMAD.WIDE.U32 R2, R3, UR6, RZ ;  /* 0x0000000603027c25 */ /* 0x000fc8000f8e00ff */
[----:B------:R-:W-:Y:S01]  /*1a3c0*/  IMAD.MOV.U32 R2, RZ, RZ, R5 ;  /* 0x000000ffff027224 */ /* 0x000fe200078e0005 */
[----:B------:R-:W-:Y:S02]  /*1a3d0*/  IADD3 RZ, P1, R3, R4, RZ ;  /* 0x0000000403ff7210 */ /* 0x000fe40007f3e0ff */
[----:B------:R-:W-:-:S03]  /*1a3e0*/  IADD3.X R3, RZ, RZ, RZ, P0, !PT ;  /* 0x000000ffff037210 */ /* 0x000fc600007fe4ff */
[----:B------:R-:W-:-:S08]  /*1a3f0*/  IMAD.WIDE.U32.X R2, R13, UR7, R2, P1 ;  /* 0x000000070d027c25 */ /* 0x000fd000088e0402 */
.L_x_531:
[--C-:B------:R-:W-:Y:S01]  /*1a400*/  SHF.R.U64 R13, R2, UR8, R3.reuse ;  /* 0x00000008020d7c19 */ /* 0x100fe20008001203 */
[----:B------:R-:W-:Y:S01]  /*1a410*/  ULDC.64 UR6, c[0x0][0x620] ;  /* 0x0001880000067ab9 */ /* 0x000fe20000000a00 */
[----:B------:R-:W-:Y:S01]  /*1a420*/  SHF.R.U32.HI R2, RZ, UR8, R3 ;  /* 0x00000008ff027c19 */ /* 0x000fe20008011603 */
[----:B------:R-:W-:Y:S01]  /*1a430*/  FMUL R16, R16, UR9 ;  /* 0x0000000910107c20 */ /* 0x000fe20008400000 */
[----:B------:R-:W-:Y:S01]  /*1a440*/  IADD3 R17, P0, RZ, -R13, RZ ;  /* 0x8000000dff117210 */ /* 0x000fe20007f1e0ff */
[----:B------:R-:W0:Y:S01]  /*1a450*/  LDC R19, c[0x0][0x144] ;  /* 0x00005100ff137b82 */ /* 0x000e220000000800 */
[----:B-1----:R-:W-:Y:S01]  /*1a460*/  I2FP.F32.U32 R3, R15 ;  /* 0x0000000f00037245 */ /* 0x002fe20000201000 */
[----:B------:R-:W-:Y:S02]  /*1a470*/  ULDC UR5, c[0x0][0x154] ;  /* 0x0000550000057ab9 */ /* 0x000fe40000000800 */
[----:B------:R-:W-:Y:S01]  /*1a480*/  IMAD.X R2, RZ, RZ, ~R2, P0 ;  /* 0x000000ffff027224 */ /* 0x000fe200000e0e02 */
[----:B------:R-:W1:Y:S01]  /*1a490*/  F2I.U32.TRUNC.NTZ R16, R16 ;  /* 0x0000001000107305 */ /* 0x000e62000020f000 */
[----:B------:R-:W-:Y:S01]  /*1a4a0*/  FMUL R4, R3, UR5 ;  /* 0x0000000503047c20 */ /* 0x000fe20008400000 */
[----:B------:R-:W-:Y:S01]  /*1a4b0*/  MOV R3, R21 ;  /* 0x0000001500037202 */ /* 0x000fe20000000f00 */
[----:B------:R-:W-:Y:S01]  /*1a4c0*/  IMAD R2, R2, UR6, RZ ;  /* 0x0000000602027c24 */ /* 0x000fe2000f8e02ff */
[----:B------:R-:W2:Y:S01]  /*1a4d0*/  LDC R18, c[0x0][0x148] ;  /* 0x00005200ff127b82 */ /* 0x000ea20000000800 */
[----:B------:R-:W-:-:S02]  /*1a4e0*/  ULDC UR5, c[0x0][0x618] ;  /* 0x0001860000057ab9 */ /* 0x000fc40000000800 */
[----:B------:R-:W-:Y:S01]  /*1a4f0*/  IMAD R5, R17, UR7, R2 ;  /* 0x0000000711057c24 */ /* 0x000fe2000f8e0202 */
[----:B------:R-:W3:Y:S01]  /*1a500*/  F2I.U32.TRUNC.NTZ R4, R4 ;  /* 0x0000000400047305 */ /* 0x000ee2000020f000 */
[----:B------:R-:W-:-:S03]  /*1a510*/  IMAD.MOV.U32 R2, RZ, RZ, R20 ;  /* 0x000000ffff027224 */ /* 0x000fc600078e0014 */
[----:B------:R-:W4:Y:S01]  /*1a520*/  LDC R20, c[0x0][0x65c] ;  /* 0x00019700ff147b82 */ /* 0x000f220000000800 */
[----:B------:R-:W-:Y:S01]  /*1a530*/  IMAD.WIDE.U32 R2, R17, UR6, R2 ;  /* 0x0000000611027c25 */ /* 0x000fe2000f8e0002 */
[----:B------:R-:W-:Y:S02]  /*1a540*/  ULDC.64 UR6, c[0x0][0x640] ;  /* 0x0001900000067ab9 */ /* 0x000fe40000000a00 */
[----:B------:R-:W-:Y:S01]  /*1a550*/  ISETP.NE.U32.AND P0, PT, RZ, UR6, PT ;  /* 0x00000006ff007c0c */ /* 0x000fe2000bf05070 */
[----:B-1----:R-:W-:Y:S02]  /*1a560*/  IMAD.MOV R16, RZ, RZ, -R16 ;  /* 0x000000ffff107224 */ /* 0x002fe400078e0a10 */
[----:B------:R-:W-:Y:S01]  /*1a570*/  IMAD.IADD R3, R3, 0x1, R5 ;  /* 0x0000000103037824 */ /* 0x000fe200078e0205 */
[----:B------:R-:W-:Y:S01]  /*1a580*/  ISETP.NE.AND.EX P0, PT, RZ, UR7, PT, P0 ;  /* 0x00000007ff007c0c */ /* 0x000fe2000bf05300 */
[----:B0-----:R-:W-:-:S03]  /*1a590*/  IMAD R14, R19, R16, R14 ;  /* 0x00000010130e7224 */ /* 0x001fc600078e020e */
[--C-:B------:R-:W-:Y:S01]  /*1a5a0*/  SHF.R.U64 R16, R2, UR5, R3.reuse ;  /* 0x0000000502107c19 */ /* 0x100fe20008001203 */
[----:B---3--:R-:W-:Y:S01]  /*1a5b0*/  IMAD.MOV R2, RZ, RZ, -R4 ;  /* 0x000000ffff027224 */ /* 0x008fe200078e0a04 */
[----:B------:R-:W-:Y:S01]  /*1a5c0*/  SHF.R.U32.HI R3, RZ, UR5, R3 ;  /* 0x00000005ff037c19 */ /* 0x000fe20008011603 */
[----:B------:R-:W-:Y:S01]  /*1a5d0*/  ULDC UR5, c[0x0][0x608] ;  /* 0x0001820000057ab9 */ /* 0x000fe20000000800 */
[----:B----4-:R-:W-:-:S13]  /*1a5e0*/  ISETP.NE.AND P2, PT, R20, 0x1, PT ;  /* 0x000000011400780c */ /* 0x010fda0003f45270 */
[----:B--2---:R-:W-:Y:S01]  /*1a5f0*/  @P2 IMAD R14, R18, R2, R15 ;  /* 0x00000002120e2224 */ /* 0x004fe200078e020f */
[--C-:B------:R-:W-:Y:S02]  /*1a600*/  SHF.R.U64 R18, R16, UR5, R3.reuse ;  /* 0x0000000510127c19 */ /* 0x100fe40008001203 */
[----:B------:R-:W-:Y:S01]  /*1a610*/  SHF.R.U32.HI R3, RZ, UR5, R3 ;  /* 0x00000005ff037c19 */ /* 0x000fe20008011603 */
[----:B------:R-:W-:-:S03]  /*1a620*/  ULDC UR5, c[0x0][0x658] ;  /* 0x0001960000057ab9 */ /* 0x000fc60000000800 */
[--C-:B------:R-:W-:Y:S02]  /*1a630*/  SHF.R.U32.HI R17, RZ, UR5, R3.reuse ;  /* 0x00000005ff117c19 */ /* 0x100fe40008011603 */
[----:B------:R-:W-:-:S03]  /*1a640*/  SHF.R.U64 R15, R18, UR5, R3 ;  /* 0x00000005120f7c19 */ /* 0x000fc60008001203 */
[----:B------:R-:W-:Y:S01]  /*1a650*/  IMAD.MOV.U32 R3, RZ, RZ, R17 ;  /* 0x000000ffff037224 */ /* 0x000fe200078e0011 */
[----:B------:R-:W-:Y:S01]  /*1a660*/  MOV R4, R15 ;  /* 0x0000000f00047202 */ /* 0x000fe20000000f00 */
[----:B------:R-:W-:Y:S06]  /*1a670*/  @!P0 BRA `(.L_x_532) ;  /* 0x00000000002c8947 */ /* 0x000fec0003800000 */
[----:B------:R-:W-:Y:S02]  /*1a680*/  ULDC UR5, c[0x0][0x64c] ;  /* 0x0001930000057ab9 */ /* 0x000fe40000000800 */
[----:B------:R-:W-:-:S05]  /*1a690*/  IADD3 R3, P0, R15, UR5, RZ ;  /* 0x000000050f037c10 */ /* 0x000fca000ff1e0ff */
[----:B------:R-:W-:-:S04]  /*1a6a0*/  IMAD.X R17, RZ, RZ, R17, P0 ;  /* 0x000000ffff117224 */ /* 0x000fc800000e0611 */
[----:B------:R-:W-:-:S04]  /*1a6b0*/  IMAD.WIDE.U32 R4, R17, UR6, RZ ;  /* 0x0000000611047c25 */ /* 0x000fc8000f8e00ff */
[----:B------:R-:W-:-:S04]  /*1a6c0*/  IMAD.WIDE.U32 R4, P0, R3, UR7, R4 ;  /* 0x0000000703047c25 */ /* 0x000fc8000f800004 */
[----:B------:R-:W-:Y:S01]  /*1a6d0*/  IMAD.WIDE.U32 R2, R3, UR6, RZ ;  /* 0x0000000603027c25 */ /* 0x000fe2000f8e00ff */
[----:B------:R-:W-:-:S04]  /*1a6e0*/  MOV R2, R5 ;  /* 0x0000000500027202 */ /* 0x000fc80000000f00 */
[----:B------:R-:W-:Y:S01]  /*1a6f0*/  IADD3 RZ, P1, R3, R4, RZ ;  /* 0x0000000403ff7210 */ /* 0x000fe20007f3e0ff */
[----:B------:R-:W-:-:S04]  /*1a700*/  IMAD.X R3, RZ, RZ, RZ, P0 ;  /* 0x000000ffff037224 */ /* 0x000fc800000e06ff */
[----:B------:R-:W-:-:S04]  /*1a710*/  IMAD.WIDE.U32.X R2, R17, UR7, R2, P1 ;  /* 0x0000000711027c25 */ /* 0x000fc800088e0402 */
[----:B------:R-:W-:-:S07]  /*1a720*/  IMAD.MOV.U32 R4, RZ, RZ, R2 ;  /* 0x000000ffff047224 */ /* 0x000fce00078e0002 */
.L_x_532:
[----:B------:R-:W-:Y:S01]  /*1a730*/  ULDC UR5, c[0x0][0x648] ;  /* 0x0001920000057ab9 */ /* 0x000fe20000000800 */
[----:B------:R-:W-:Y:S01]  /*1a740*/  LOP3.LUT R2, R18, UR17, RZ, 0xc0, !PT ;  /* 0x0000001112027c12 */ /* 0x000fe2000f8ec0ff */
[----:B------:R-:W-:Y:S01]  /*1a750*/  ULDC UR6, c[0x0][0x610] ;  /* 0x0001840000067ab9 */ /* 0x000fe20000000800 */
[----:B------:R-:W-:Y:S01]  /*1a760*/  SHF.R.U64 R3, R4, UR5, R3 ;  /* 0x0000000504037c19 */ /* 0x000fe20008001203 */
[----:B------:R-:W-:Y:S01]  /*1a770*/  ULDC UR5, c[0x0][0x638] ;  /* 0x00018e0000057ab9 */ /* 0x000fe20000000800 */
[----:B------:R-:W-:-:S03]  /*1a780*/  LOP3.LUT R16, R16, UR4, RZ, 0xc0, !PT ;  /* 0x0000000410107c12 */ /* 0x000fc6000f8ec0ff */
[----:B------:R-:W-:Y:S02]  /*1a790*/  IMAD.MOV R4, RZ, RZ, -R3 ;  /* 0x000000ffff047224 */ /* 0x000fe400078e0a03 */
[----:B------:R-:W-:Y:S02]  /*1a7a0*/  IMAD R3, R3, UR18, R2 ;  /* 0x0000001203037c24 */ /* 0x000fe4000f8e0202 */
[----:B------:R-:W-:Y:S01]  /*1a7b0*/  IMAD R15, R4, UR5, R15 ;  /* 0x00000005040f7c24 */ /* 0x000fe2000f8e020f */
[----:B------:R-:W-:Y:S01]  /*1a7c0*/  ULDC UR5, c[0x0][0x600] ;  /* 0x0001800000057ab9 */ /* 0x000fe20000000800 */
[----:B------:R-:W-:Y:S02]  /*1a7d0*/  IMAD R14, R3, UR6, R14 ;  /* 0x00000006030e7c24 */ /* 0x000fe4000f8e020e */
[----:B------:R-:W-:Y:S02]  /*1a7e0*/  IMAD R15, R15, UR5, R16 ;  /* 0x000000050f0f7c24 */ /* 0x000fe4000f8e0210 */
[----:B------:R-:W-:-:S03]  /*1a7f0*/  IMAD.MOV.U32 R2, RZ, RZ, 0x1 ;  /* 0x00000001ff027424 */ /* 0x000fc600078e00ff */
[----:B------:R-:W-:Y:S02]  /*1a800*/  SEL R17, R15, R14, !P2 ;  /* 0x0000000e0f117207 */ /* 0x000fe40005000000 */
[----:B------:R-:W-:-:S07]  /*1a810*/  SEL R16, R14, R15, !P2 ;  /* 0x0000000f0e107207 */ /* 0x000fce0005000000 */
.L_x_530:
[----:B------:R-:W-:Y:S05]  /*1a820*/  BSYNC B1 ;  /* 0x0000000000017941 */ /* 0x000fea0003800000 */
.L_x_529:
[----:B------:R-:W-:-:S13]  /*1a830*/  LOP3.LUT P0, RZ, R2, 0xff, RZ, 0xc0, !PT ;  /* 0x000000ff02ff7812 */ /* 0x000fda000780c0ff */
[----:B------:R-:W-:Y:S05]  /*1a840*/  @P0 BRA `(.L_x_533) ;  /* 0xfffffff4001c0947 */ /* 0x000fea000383ffff */
[----:B------:R-:W-:Y:S05]  /*1a850*/  BSYNC B0 ;  /* 0x0000000000007941 */ /* 0x000fea0003800000 */
.L_x_522:
[----:B------:R-:W-:-:S03]  /*1a860*/  UMOV UR5, 0xffffffff ;  /* 0xffffffff00057882 */ /* 0x000fc60000000000 */
[----:B------:R-:W-:Y:S05]  /*1a870*/  BRA.DIV UR5, `(.L_x_534) ;  /* 0x0000000605187947 */ /* 0x000fea000b800000 */
[----:B------:R-:W-:-:S13]  /*1a880*/  ELECT P6, URZ, PT ;  /* 0x00000000003f782f */ /* 0x000fda00038c0000 */
.L_x_548:
[----:B------:R-:W-:Y:S04]  /*1a890*/  BSSY B0, `(.L_x_535) ;  /* 0x000002c000007945 */ /* 0x000fe80003800000 */
[----:B------:R-:W-:Y:S05]  /*1a8a0*/  @!P6 BRA `(.L_x_536) ;  /* 0x0000000000a8e947 */ /* 0x000fea0003800000 */
[----:B------:R-:W2:Y:S02]  /*1a8b0*/  LDL.LU R0, [R1+0xa8] ;  /* 0x0000a80001007983 */ /* 0x000ea40000300800 */
[----:B--2---:R-:W-:-:S04]  /*1a8c0*/  LOP3.LUT R0, R0, 0x2, RZ, 0xfc, !PT ;  /* 0x0000000200007812 */ /* 0x004fc800078efcff */
[----:B------:R-:W-:-:S13]  /*1a8d0*/  ISETP.NE.AND P0, PT, R0, 0x3, PT ;  /* 0x000000030000780c */ /* 0x000fda0003f05270 */
[----:B------:R-:W-:Y:S05]  /*1a8e0*/  @!P0 BRA `(.L_x_537) ;  /* 0x0000000000048947 */ /* 0x000fea0003800000 */
[----:B------:R-:W-:Y:S01]  /*1a8f0*/  BPT.TRAP 0x1 ;  /* 0x000000040000795c */ /* 0x000fe20000300000 */
.L_x_537:
[----:B------:R-:W0:Y:S01]  /*1a900*/  S2R R3, SR_CgaCtaId ;  /* 0x0000000000037919 */ /* 0x000e220000008800 */
[----:B------:R-:W-:Y:S02]  /*1a910*/  MOV R0, 0x400 ;  /* 0x0000040000007802 */ /* 0x000fe40000000f00 */
[----:B------:R-:W-:Y:S02]  /*1a920*/  SHF.L.U32 R2, R11, 0x1f, RZ ;  /* 0x0000001f0b027819 */ /* 0x000fe400000006ff */
[----:B0-----:R-:W-:-:S04]  /*1a930*/  LEA R3, R3, R0, 0x18 ;  /* 0x0000000003037211 */ /* 0x001fc800078ec0ff */
[----:B------:R-:W-:-:S05]  /*1a940*/  IADD3 R3, R3, 0x20, RZ ;  /* 0x0000002003037810 */ /* 0x000fca0007ffe0ff */
[C---:B------:R-:W-:Y:S02]  /*1a950*/  IMAD R5, R10.reuse, 0x8, R3 ;  /* 0x000000080a057824 */ /* 0x040fe400078e0203 */
[----:B------:R-:W-:Y:S02]  /*1a960*/  VIADD R10, R10, 0x1 ;  /* 0x000000010a0a7836 */ /* 0x000fe40000000000 */
[----:B------:R-:W0:Y:S03]  /*1a970*/  SYNCS.PHASECHK.TRANS64.TRYWAIT P0, [R5+URZ], R2 ;  /* 0x00000002050075a7 */ /* 0x000e26000800017f */
[----:B------:R-:W-:-:S04]  /*1a980*/  ISETP.NE.AND P1, PT, R10, 0x4, PT ;  /* 0x000000040a00780c */ /* 0x000fc80003f25270 */
[----:B------:R-:W-:Y:S02]  /*1a990*/  SEL R0, RZ, 0x1, P1 ;  /* 0x00000001ff007807 */ /* 0x000fe40000800000 */
[----:B------:R-:W-:Y:S02]  /*1a9a0*/  SEL R10, R10, RZ, P1 ;  /* 0x000000ff0a0a7207 */ /* 0x000fe40000800000 */
[----:B------:R-:W-:-:S03]  /*1a9b0*/  LOP3.LUT R11, R11, R0, RZ, 0x3c, !PT ;  /* 0x000000000b0b7212 */ /* 0x000fc600078e3cff */
[----:B------:R-:W-:Y:S01]  /*1a9c0*/  IMAD R7, R10, 0x8, R3 ;  /* 0x000000080a077824 */ /* 0x000fe200078e0203 */
[----:B------:R-:W-:Y:S01]  /*1a9d0*/  SHF.L.U32 R4, R11, 0x1f, RZ ;  /* 0x0000001f0b047819 */ /* 0x000fe200000006ff */
[----:B0-----:R-:W-:Y:S06]  /*1a9e0*/  @!P0 BRA `(.L_x_538) ;  /* 0x0000000000dc8947 */ /* 0x001fec0003800000 */
.L_x_549:
[----:B------:R-:W1:Y:S01]  /*1a9f0*/  SYNCS.PHASECHK.TRANS64.TRYWAIT P0, [R7+URZ], R4 ;  /* 0x00000004070075a7 */ /* 0x000e62000800017f */
[----:B------:R-:W-:-:S04]  /*1aa00*/  IADD3 R0, R10, 0x1, RZ ;  /* 0x000000010a007810 */ /* 0x000fc80007ffe0ff */
[----:B------:R-:W-:-:S04]  /*1aa10*/  ISETP.NE.AND P1, PT, R0, 0x4, PT ;  /* 0x000000040000780c */ /* 0x000fc80003f25270 */
[----:B0-----:R-:W-:Y:S02]  /*1aa20*/  SEL R2, RZ, 0x1, P1 ;  /* 0x00000001ff027807 */ /* 0x001fe40000800000 */
[----:B------:R-:W-:Y:S02]  /*1aa30*/  SEL R0, R0, RZ, P1 ;  /* 0x000000ff00007207 */ /* 0x000fe40000800000 */
[----:B------:R-:W-:-:S03]  /*1aa40*/  LOP3.LUT R11, R11, R2, RZ, 0x3c, !PT ;  /* 0x000000020b0b7212 */ /* 0x000fc600078e3cff */
[----:B------:R-:W-:Y:S01]  /*1aa50*/  IMAD R6, R0, 0x8, R3 ;  /* 0x0000000800067824 */ /* 0x000fe200078e0203 */
[----:B------:R-:W-:Y:S01]  /*1aa60*/  SHF.L.U32 R5, R11, 0x1f, RZ ;  /* 0x0000001f0b057819 */ /* 0x000fe200000006ff */
[----:B-1----:R-:W-:Y:S06]  /*1aa70*/  @!P0 BRA `(.L_x_539) ;  /* 0x0000000000cc8947 */ /* 0x002fec0003800000 */
.L_x_550:
[----:B------:R-:W1:Y:S01]  /*1aa80*/  SYNCS.PHASECHK.TRANS64.TRYWAIT P0, [R6+URZ], R5 ;  /* 0x00000005060075a7 */ /* 0x000e62000800017f */
[----:B------:R-:W-:-:S05]  /*1aa90*/  VIADD R0, R0, 0x1 ;  /* 0x0000000100007836 */ /* 0x000fca0000000000 */
[----:B------:R-:W-:-:S04]  /*1aaa0*/  ISETP.NE.AND P1, PT, R0, 0x4, PT ;  /* 0x000000040000780c */ /* 0x000fc80003f25270 */
[----:B------:R-:W-:Y:S02]  /*1aab0*/  SEL R2, RZ, 0x1, P1 ;  /* 0x00000001ff027807 */ /* 0x000fe40000800000 */
[----:B------:R-:W-:Y:S02]  /*1aac0*/  SEL R0, R0, RZ, P1 ;  /* 0x000000ff00007207 */ /* 0x000fe40000800000 */
[----:B------:R-:W-:Y:S01]  /*1aad0*/  LOP3.LUT R2, R11, R2, RZ, 0x3c, !PT ;  /* 0x000000020b027212 */ /* 0x000fe200078e3cff */
[----:B-1----:R-:W-:Y:S06]  /*1aae0*/  @!P0 BRA `(.L_x_540) ;  /* 0x0000000000c48947 */ /* 0x002fec0003800000 */
.L_x_551:
[----:B------:R-:W-:Y:S01]  /*1aaf0*/  IMAD R3, R0, 0x8, R3 ;  /* 0x0000000800037824 */ /* 0x000fe200078e0203 */
[----:B------:R-:W-:-:S07]  /*1ab00*/  SHF.L.U32 R0, R2, 0x1f, RZ ;  /* 0x0000001f02007819 */ /* 0x000fce00000006ff */
.L_x_541:
[----:B--2---:R2:W3:Y:S02]  /*1ab10*/  SYNCS.PHASECHK.TRANS64.TRYWAIT P0, [R3+URZ], R0 ;  /* 0x00000000030075a7 */ /* 0x0044e4000800017f */
[----:B---3--:R-:W-:Y:S05]  /*1ab20*/  @!P0 NANOSLEEP.SYNCS 0x989680 ;  /* 0x009896800000895d */ /* 0x008fea0003900000 */
[----:B------:R-:W3:Y:S02]  /*1ab30*/  @!P0 SYNCS.PHASECHK.TRANS64 P0, [R3+URZ], R0 ;  /* 0x00000000030085a7 */ /* 0x000ee4000800007f */
[----:B---3--:R-:W-:Y:S05]  /*1ab40*/  @!P0 BRA `(.L_x_541) ;  /* 0xfffffffc00f08947 */ /* 0x008fea000383ffff */
.L_x_536:
[----:B------:R-:W-:Y:S05]  /*1ab50*/  BSYNC B0 ;  /* 0x0000000000007941 */ /* 0x000fea0003800000 */
.L_x_535:
[----:B------:R-:W-:Y:S05]  /*1ab60*/  EXIT ;  /* 0x000000000000794d */ /* 0x000fea0003800000 */
.L_x_21:
[----:B--2---:R2:W3:Y:S02]  /*1ab70*/  SYNCS.PHASECHK.TRANS64.TRYWAIT P1, [R3+URZ], R2 ;  /* 0x00000002030075a7 */ /* 0x0044e4000802017f */
[----:B---3--:R-:W-:Y:S05]  /*1ab80*/  @!P1 NANOSLEEP.SYNCS 0x989680 ;  /* 0x009896800000995d */ /* 0x008fea0003900000 */
[----:B------:R-:W3:Y:S02]  /*1ab90*/  @!P1 SYNCS.PHASECHK.TRANS64 P1, [R3+URZ], R2 ;  /* 0x00000002030095a7 */ /* 0x000ee4000802007f */
[----:B---3--:R-:W-:Y:S05]  /*1aba0*/  @!P1 BRA `(.L_x_21) ;  /* 0xfffffffc00f09947 */ /* 0x008fea000383ffff */
[----:B------:R-:W-:Y:S05]  /*1abb0*/  BRA `(.L_x_20) ;  /* 0xfffffe6800c87947 */ /* 0x000fea000383ffff */
.L_x_26:
[----:B--2---:R2:W3:Y:S02]  /*1abc0*/  SYNCS.PHASECHK.TRANS64.TRYWAIT P1, [R5+URZ], R6 ;  /* 0x00000006050075a7 */ /* 0x0044e4000802017f */
[----:B---3--:R-:W-:Y:S05]  /*1abd0*/  @!P1 NANOSLEEP.SYNCS 0x989680 ;  /* 0x009896800000995d */ /* 0x008fea0003900000 */
[----:B------:R-:W3:Y:S02]  /*1abe0*/  @!P1 SYNCS.PHASECHK.TRANS64 P1, [R5+URZ], R6 ;  /* 0x00000006050095a7 */ /* 0x000ee4000802007f */
[----:B---3--:R-:W-:Y:S05]  /*1abf0*/  @!P1 BRA `(.L_x_26) ;  /* 0xfffffffc00f09947 */ /* 0x008fea000383ffff */
[----:B------:R-:W-:Y:S05]  /*1ac00*/  BRA `(.L_x_25) ;  /* 0xfffffeb400c47947 */ /* 0x000fea000383ffff */
.L_x_523:
[----:B------:R-:W-:Y:S01]  /*1ac10*/  BSSY B1, `(.L_x_542) ;  /* 0x0000006000017945 */ /* 0x000fe20003800000 */
[----:B------:R-:W-:-:S07]  /*1ac20*/  MOV R15, 0xffffffff ;  /* 0xffffffff000f7802 */ /* 0x000fce0000000f00 */
[----:B------:R-:W-:Y:S05]  /*1ac30*/  WARPSYNC.COLLECTIVE R15, `(.L_x_543) ;  /* 0x000000000f0c7348 */ /* 0x000fea0003c00000 */
[----:B------:R-:W-:Y:S02]  /*1ac40*/  ELECT P6, UR62, PT ;  /* 0x00000000003e782f */ /* 0x000fe400038c0000 */
[----:B------:R-:W-:Y:S01]  /*1ac50*/  MOV R14, UR62 ;  /* 0x0000003e000e7c02 */ /* 0x000fe20008000f00 */
[----:B------:R-:W-:Y:S10]  /*1ac60*/  ENDCOLLECTIVE ;  /* 0x000000000000791b */ /* 0x000ff40003800000 */
.L_x_543:
[----:B------:R-:W-:Y:S05]  /*1ac70*/  BSYNC B1 ;  /* 0x0000000000017941 */ /* 0x000fea0003800000 */
.L_x_542:
[----:B------:R-:W-:Y:S05]  /*1ac80*/  BRA `(.L_x_544) ;  /* 0xfffffff000187947 */ /* 0x000fea000383ffff */
.L_x_526:
[----:B0-----:R0:W2:Y:S02]  /*1ac90*/  SYNCS.PHASECHK.TRANS64.TRYWAIT P0, [R15+URZ+0x20], R4 ;  /* 0x000020040f0075a7 */ /* 0x0010a4000800017f */
[----:B--2---:R-:W-:Y:S05]  /*1aca0*/  @!P0 NANOSLEEP.SYNCS 0x989680 ;  /* 0x009896800000895d */ /* 0x004fea0003900000 */
[----:B------:R-:W2:Y:S02]  /*1acb0*/  @!P0 SYNCS.PHASECHK.TRANS64 P0, [R15+URZ+0x20], R4 ;  /* 0x000020040f0085a7 */ /* 0x000ea4000800007f */
[----:B--2---:R-:W-:Y:S05]  /*1acc0*/  @!P0 BRA `(.L_x_526) ;  /* 0xfffffffc00f08947 */ /* 0x004fea000383ffff */
[----:B------:R-:W-:Y:S05]  /*1acd0*/  BRA `(.L_x_545) ;  /* 0xfffffff000587947 */ /* 0x000fea000383ffff */
.L_x_534:
[----:B------:R-:W-:Y:S01]  /*1ace0*/  BSSY B0, `(.L_x_546) ;  /* 0x0000006000007945 */ /* 0x000fe20003800000 */
[----:B------:R-:W-:-:S07]  /*1acf0*/  IMAD.MOV.U32 R15, RZ, RZ, -0x1 ;  /* 0xffffffffff0f7424 */ /* 0x000fce00078e00ff */
[----:B------:R-:W-:Y:S05]  /*1ad00*/  WARPSYNC.COLLECTIVE R15, `(.L_x_547) ;  /* 0x000000000f0c7348 */ /* 0x000fea0003c00000 */
[----:B------:R-:W-:Y:S02]  /*1ad10*/  ELECT P6, UR62, PT ;  /* 0x00000000003e782f */ /* 0x000fe400038c0000 */
[----:B------:R-:W-:Y:S01]  /*1ad20*/  MOV R14, UR62 ;  /* 0x0000003e000e7c02 */ /* 0x000fe20008000f00 */
[----:B------:R-:W-:Y:S10]  /*1ad30*/  ENDCOLLECTIVE ;  /* 0x000000000000791b */ /* 0x000ff40003800000 */
.L_x_547:
[----:B------:R-:W-:Y:S05]  /*1ad40*/  BSYNC B0 ;  /* 0x0000000000007941 */ /* 0x000fea0003800000 */
.L_x_546:
[----:B------:R-:W-:Y:S05]  /*1ad50*/  BRA `(.L_x_548) ;  /* 0xfffffff800cc7947 */ /* 0x000fea000383ffff */
.L_x_538:
[----:B0-----:R0:W1:Y:S02]  /*1ad60*/  SYNCS.PHASECHK.TRANS64.TRYWAIT P0, [R5+URZ], R2 ;  /* 0x00000002050075a7 */ /* 0x001064000800017f */
[----:B-1----:R-:W-:Y:S05]  /*1ad70*/  @!P0 NANOSLEEP.SYNCS 0x989680 ;  /* 0x009896800000895d */ /* 0x002fea0003900000 */
[----:B------:R-:W1:Y:S02]  /*1ad80*/  @!P0 SYNCS.PHASECHK.TRANS64 P0, [R5+URZ], R2 ;  /* 0x00000002050085a7 */ /* 0x000e64000800007f */
[----:B-1----:R-:W-:Y:S05]  /*1ad90*/  @!P0 BRA `(.L_x_538) ;  /* 0xfffffffc00f08947 */ /* 0x002fea000383ffff */
[----:B------:R-:W-:Y:S05]  /*1ada0*/  BRA `(.L_x_549) ;  /* 0xfffffffc00107947 */ /* 0x000fea000383ffff */
.L_x_539:
[----:B0-----:R0:W1:Y:S02]  /*1adb0*/  SYNCS.PHASECHK.TRANS64.TRYWAIT P0, [R7+URZ], R4 ;  /* 0x00000004070075a7 */ /* 0x001064000800017f */
[----:B-1----:R-:W-:Y:S05]  /*1adc0*/  @!P0 NANOSLEEP.SYNCS 0x989680 ;  /* 0x009896800000895d */ /* 0x002fea0003900000 */
[----:B------:R-:W1:Y:S02]  /*1add0*/  @!P0 SYNCS.PHASECHK.TRANS64 P0, [R7+URZ], R4 ;  /* 0x00000004070085a7 */ /* 0x000e64000800007f */
[----:B-1----:R-:W-:Y:S05]  /*1ade0*/  @!P0 BRA `(.L_x_539) ;  /* 0xfffffffc00f08947 */ /* 0x002fea000383ffff */
[----:B------:R-:W-:Y:S05]  /*1adf0*/  BRA `(.L_x_550) ;  /* 0xfffffffc00207947 */ /* 0x000fea000383ffff */
.L_x_540:
[----:B-1----:R1:W2:Y:S02]  /*1ae00*/  SYNCS.PHASECHK.TRANS64.TRYWAIT P0, [R6+URZ], R5 ;  /* 0x00000005060075a7 */ /* 0x0022a4000800017f */
[----:B--2---:R-:W-:Y:S05]  /*1ae10*/  @!P0 NANOSLEEP.SYNCS 0x989680 ;  /* 0x009896800000895d */ /* 0x004fea0003900000 */
[----:B------:R-:W2:Y:S02]  /*1ae20*/  @!P0 SYNCS.PHASECHK.TRANS64 P0, [R6+URZ], R5 ;  /* 0x00000005060085a7 */ /* 0x000ea4000800007f */
[----:B--2---:R-:W-:Y:S05]  /*1ae30*/  @!P0 BRA `(.L_x_540) ;  /* 0xfffffffc00f08947 */ /* 0x004fea000383ffff */
[----:B------:R-:W-:Y:S05]  /*1ae40*/  BRA `(.L_x_551) ;  /* 0xfffffffc00287947 */ /* 0x000fea000383ffff */
.L_x_552:
[----:B------:R-:W-:-:S00]  /*1ae50*/  BRA `(.L_x_552) ;  /* 0xfffffffc00fc7947 */ /* 0x000fc0000383ffff */
[----:B------:R-:W-:-:S00]  /*1ae60*/  NOP ;  /* 0x0000000000007918 */ /* 0x000fc00000000000 */
        /* <DEDUP_REMOVED lines=9> */
.L_x_553:


//--------------------- .nv.global.init           --------------------------
	.section	.nv.global.init,"aw",@progbits
.nv.global.init:
	.type		$str$22,@object
	.size		$str$22,($str$23 - $str$22)
$str$22:
        /*0000*/ 	.byte	0x6b, 0x5f, 0x74, 0x69, 0x6c, 0x65, 0x5f, 0x63, 0x6f, 0x75, 0x6e, 0x74, 0x20, 0x3e, 0x3d, 0x20
        /*0010*/ 	.byte	0x31, 0x00
	.type		$str$23,@object
	.size		$str$23,(__unnamed_1 - $str$23)
$str$23:
        /*0012*/ 	.byte	0x2f, 0x74, 0x6d, 0x70, 0x2f, 0x63, 0x75, 0x74, 0x6c, 0x61, 0x73, 0x73, 0x5f, 0x73, 0x77, 0x65
        /*0022*/ 	.byte	0x65, 0x70, 0x5f, 0x73, 0x72, 0x63, 0x2f, 0x69, 0x6e, 0x63, 0x6c, 0x75, 0x64, 0x65, 0x2f, 0x63
        /*0032*/ 	.byte	0x75, 0x74, 0x6c, 0x61, 0x73, 0x73, 0x2f, 0x67, 0x65, 0x6d, 0x6d, 0x2f, 0x63, 0x6f, 0x6c, 0x6c
        /*0042*/ 	.byte	0x65, 0x63, 0x74, 0x69, 0x76, 0x65, 0x2f, 0x73, 0x6d, 0x39, 0x30, 0x5f, 0x6d, 0x6d, 0x61, 0x5f
        /*0052*/ 	.byte	0x74, 0x6d, 0x61, 0x5f, 0x67, 0x6d, 0x6d, 0x61, 0x5f, 0x73, 0x73, 0x5f, 0x77, 0x61, 0x72, 0x70
        /*0062*/ 	.byte	0x73, 0x70, 0x65, 0x63, 0x69, 0x61, 0x6c, 0x69, 0x7a, 0x65, 0x64, 0x2e, 0x68, 0x70, 0x70, 0x00
	.type		__unnamed_1,@object
	.size		__unnamed_1,(.L_0 - __unnamed_1)
__unnamed_1:
        /* <DEDUP_REMOVED lines=173> */
        /*0b42*/ 	.byte	0x75, 0x74, 0x65, 0x3a, 0x3a, 0x69, 0x64, 0x65, 0x6e, 0x74, 0x69, 0x74, 0x79, 0x5d, 0x00
.L_0:


//--------------------- .nv.shared._ZN7cutlass13device_kernelINS_4gemm6kernel13GemmUniversalIN4cute5tupleIJiiiiEEENS1_10collective13CollectiveMmaINS1_34MainloopSm90TmaGmmaWarpSpecializedILi4ENS5_IJNS4_1CILi2EEENSA_ILi1EEESC_EEENS1_35KernelTmaWarpSpecializedCooperativeEEENS5_IJNSA_ILi192EEENSA_ILi240EEENSA_ILi128EEEEEEaNS5_IJlSC_lEEEaSK_NS4_8TiledMMAINS4_8MMA_AtomIJNS4_4SM904GMMA26MMA_64x16x32_S32S8S8_SS_TNEEEENS4_6LayoutISD_NS5_IJSC_NSA_ILi0EEESS_EEEEENS5_IJNS4_10UnderscoreESV_SV_EEEEENS4_13SM90_TMA_LOADENS4_14ComposedLayoutINS4_7SwizzleILi3ELi4ELi3EEENS4_18smem_ptr_flag_bitsILi8EEENSR_INS5_IJNSA_ILi8EEESI_EEENS5_IJSI_SC_EEEEEEEvNS4_8identityENS4_23SM90_TMA_LOAD_MULTICASTES18_vS19_EENS_8epilogue10collective6detail29Sm90TmaWarpSpecializedAdapterINS1D_15DefaultEpilogueIaSK_SK_NS1C_6thread17LinearCombinationIaLi1EiiLNS1H_9ScaleType4KindE0ELNS_15FloatRoundStyleE2EaEENS1_15EpilogueDefaultEEEEEvvEEEEvNT_6ParamsE --------------------------
	.section	.nv.shared._ZN7cutlass13device_kernelINS_4gemm6kernel13GemmUniversalIN4cute5tupleIJiiiiEEENS1_10collective13CollectiveMmaINS1_34MainloopSm90TmaGmmaWarpSpecializedILi4ENS5_IJNS4_1CILi2EEENSA_ILi1EEESC_EEENS1_35KernelTmaWarpSpecializedCooperativeEEENS5_IJNSA_ILi192EEENSA_ILi240EEENSA_ILi128EEEEEEaNS5_IJlSC_lEEEaSK_NS4_8TiledMMAINS4_8MMA_AtomIJNS4_4SM904GMMA26MMA_64x16x32_S32S8S8_SS_TNEEEENS4_6LayoutISD_NS5_IJSC_NSA_ILi0EEESS_EEEEENS5_IJNS4_10UnderscoreESV_SV_EEEEENS4_13SM90_TMA_LOADENS4_14ComposedLayoutINS4_7SwizzleILi3ELi4ELi3EEENS4_18smem_ptr_flag_bitsILi8EEENSR_INS5_IJNSA_ILi8EEESI_EEENS5_IJSI_SC_EEEEEEEvNS4_8identityENS4_23SM90_TMA_LOAD_MULTICASTES18_vS19_EENS_8epilogue10collective6detail29Sm90TmaWarpSpecializedAdapterINS1D_15DefaultEpilogueIaSK_SK_NS1C_6thread17LinearCombinationIaLi1EiiLNS1H_9ScaleType4KindE0ELNS_15FloatRoundStyleE2EaEENS1_15EpilogueDefaultEEEEEvvEEEEvNT_6ParamsE,"aw",@nobits
	.sectionflags	@""
	.align	16
	.zero		1024


//--------------------- .nv.shared.reserved.0     --------------------------
	.section	.nv.shared.reserved.0,"aw",@nobits
	.weak		__nv_reservedSMEM_offset_0_alias
	.size		__nv_reservedSMEM_offset_0_alias, 0, 0
	.other		__nv_reservedSMEM_offset_0_alias,@"STO_CUDA_RESERVED_SHARED STV_DEFAULT"
__nv_reservedSMEM_offset_0_alias:
	.zero		0


//--------------------- .nv.global                --------------------------
	.section	.nv.global,"aw",@nobits
.nv.global:
	.type		_ZN39_INTERNAL_a00a2312_4_k_cu_edcff0d4_94614cute1_E,@object
	.size		_ZN39_INTERNAL_a00a2312_4_k_cu_edcff0d4_94614cute1_E,(_ZN39_INTERNAL_a00a2312_4_k_cu_edcff0d4_94614cuda3std3__45__cpo6cbeginE - _ZN39_INTERNAL_a00a2312_4_k_cu_edcff0d4_94614cute1_E)
_ZN39_INTERNAL_a00a2312_4_k_cu_edcff0d4_94614cute1_E:
	.zero		1
	.type		_ZN39_INTERNAL_a00a2312_4_k_cu_edcff0d4_94614cuda3std3__45__cpo6cbeginE,@object
	.size		_ZN39_INTERNAL_a00a2312_4_k_cu_edcff0d4_94614cuda3std3__45__cpo6cbeginE,(_ZN39_INTERNAL_a00a2312_4_k_cu_edcff0d4_94614cuda3std3__48in_placeE - _ZN39_INTERNAL_a00a2312_4_k_cu_edcff0d4_94614cuda3std3__45__cpo6cbeginE)
_ZN39_INTERNAL_a00a2312_4_k_cu_edcff0d4_94614cuda3std3__45__cpo6cbeginE:
	.zero		1
	.type		_ZN39_INTERNAL_a00a2312_4_k_cu_edcff0d4_94614cuda3std3__48in_placeE,@object
	.size		_ZN39_INTERNAL_a00a2312_4_k_cu_edcff0d4_94614cuda3std3__48in_placeE,(_ZN39_INTERNAL_a00a2312_4_k_cu_edcff0d4_94614cuda3std6ranges3__45__cpo9iter_moveE - _ZN39_INTERNAL_a00a2312_4_k_cu_edcff0d4_94614cuda3std3__48in_placeE)
_ZN39_INTERNAL_a00a2312_4_k_cu_edcff0d4_94614cuda3std3__48in_placeE:
	.zero		1
	.type		_ZN39_INTERNAL_a00a2312_4_k_cu_edcff0d4_94614cuda3std6ranges3__45__cpo9iter_moveE,@object
	.size		_ZN39_INTERNAL_a00a2312_4_k_cu_edcff0d4_94614cuda3std6ranges3__45__cpo9iter_moveE,(_ZN39_INTERNAL_a00a2312_4_k_cu_edcff0d4_94614cuda3std3__45__cpo5beginE - _ZN39_INTERNAL_a00a2312_4_k_cu_edcff0d4_94614cuda3std6ranges3__45__cpo9iter_moveE)
_ZN39_INTERNAL_a00a2312_4_k_cu_edcff0d4_94614cuda3std6ranges3__45__cpo9iter_moveE:
	.zero		1
	.type		_ZN39_INTERNAL_a00a2312_4_k_cu_edcff0d4_94614cuda3std3__45__cpo5beginE,@object
	.size		_ZN39_INTERNAL_a00a2312_4_k_cu_edcff0d4_94614cuda3std3__45__cpo5beginE,(_ZN39_INTERNAL_a00a2312_4_k_cu_edcff0d4_94614cuda3std3__441_GLOBAL__N__a00a2312_4_k_cu_edcff0d4_94616ignoreE - _ZN39_INTERNAL_a00a2312_4_k_cu_edcff0d4_94614cuda3std3__45__cpo5beginE)
_ZN39_INTERNAL_a00a2312_4_k_cu_edcff0d4_94614cuda3std3__45__cpo5beginE:
	.zero		1
	.type		_ZN39_INTERNAL_a00a2312_4_k_cu_edcff0d4_94614cuda3std3__441_GLOBAL__N__a00a2312_4_k_cu_edcff0d4_94616ignoreE,@object
	.size		_ZN39_INTERNAL_a00a2312_4_k_cu_edcff0d4_94614cuda3std3__441_GLOBAL__N__a00a2312_4_k_cu_edcff0d4_94616ignoreE,(_ZN39_INTERNAL_a00a2312_4_k_cu_edcff0d4_94614cute7productE - _ZN39_INTERNAL_a00a2312_4_k_cu_edcff0d4_94614cuda3std3__441_GLOBAL__N__a00a2312_4_k_cu_edcff0d4_94616ignoreE)
_ZN39_INTERNAL_a00a2312_4_k_cu_edcff0d4_94614cuda3std3__441_GLOBAL__N__a00a2312_4_k_cu_edcff0d4_94616ignoreE:
	.zero		1
	.type		_ZN39_INTERNAL_a00a2312_4_k_cu_edcff0d4_94614cute7productE,@object
	.size		_ZN39_INTERNAL_a00a2312_4_k_cu_edcff0d4_94614cute7productE,(_ZN39_INTERNAL_a00a2312_4_k_cu_edcff0d4_94614cuda3std3__45__cpo3endE - _ZN39_INTERNAL_a00a2312_4_k_cu_edcff0d4_94614cute7productE)
_ZN39_INTERNAL_a00a2312_4_k_cu_edcff0d4_94614cute7productE:
	.zero		1
	.type		_ZN39_INTERNAL_a00a2312_4_k_cu_edcff0d4_94614cuda3std3__45__cpo3endE,@object
	.size		_ZN39_INTERNAL_a00a2312_4_k_cu_edcff0d4_94614cuda3std3__45__cpo3endE,(_ZN39_INTERNAL_a00a2312_4_k_cu_edcff0d4_94614cuda3std3__419piecewise_constructE - _ZN39_INTERNAL_a00a2312_4_k_cu_edcff0d4_94614cuda3std3__45__cpo3endE)
_ZN39_INTERNAL_a00a2312_4_k_cu_edcff0d4_94614cuda3std3__45__cpo3endE:
	.zero		1
	.type		_ZN39_INTERNAL_a00a2312_4_k_cu_edcff0d4_94614cuda3std3__419piecewise_constructE,@object
	.size		_ZN39_INTERNAL_a00a2312_4_k_cu_edcff0d4_94614cuda3std3__419piecewise_constructE,(_ZN39_INTERNAL_a00a2312_4_k_cu_edcff0d4_94614cuda3std3__45__cpo4cendE - _ZN39_INTERNAL_a00a2312_4_k_cu_edcff0d4_94614cuda3std3__419piecewise_constructE)
_ZN39_INTERNAL_a00a2312_4_k_cu_edcff0d4_94614cuda3std3__419piecewise_constructE:
	.zero		1
	.type		_ZN39_INTERNAL_a00a2312_4_k_cu_edcff0d4_94614cuda3std3__45__cpo4cendE,@object
	.size		_ZN39_INTERNAL_a00a2312_4_k_cu_edcff0d4_94614cuda3std3__45__cpo4cendE,(_ZN39_INTERNAL_a00a2312_4_k_cu_edcff0d4_94614cuda3std6ranges3__45__cpo4swapE - _ZN39_INTERNAL_a00a2312_4_k_cu_edcff0d4_94614cuda3std3__45__cpo4cendE)
_ZN39_INTERNAL_a00a2312_4_k_cu_edcff0d4_94614cuda3std3__45__cpo4cendE:
	.zero		1
	.type		_ZN39_INTERNAL_a00a2312_4_k_cu_edcff0d4_94614cuda3std6ranges3__45__cpo4swapE,@object
	.size		_ZN39_INTERNAL_a00a2312_4_k_cu_edcff0d4_94614cuda3std6ranges3__45__cpo4swapE,(.L_8 - _ZN39_INTERNAL_a00a2312_4_k_cu_edcff0d4_94614cuda3std6ranges3__45__cpo4swapE)
_ZN39_INTERNAL_a00a2312_4_k_cu_edcff0d4_94614cuda3std6ranges3__45__cpo4swapE:
	.zero		1
.L_8:


//--------------------- .nv.constant0._ZN7cutlass13device_kernelINS_4gemm6kernel13GemmUniversalIN4cute5tupleIJiiiiEEENS1_10collective13CollectiveMmaINS1_34MainloopSm90TmaGmmaWarpSpecializedILi4ENS5_IJNS4_1CILi2EEENSA_ILi1EEESC_EEENS1_35KernelTmaWarpSpecializedCooperativeEEENS5_IJNSA_ILi192EEENSA_ILi240EEENSA_ILi128EEEEEEaNS5_IJlSC_lEEEaSK_NS4_8TiledMMAINS4_8MMA_AtomIJNS4_4SM904GMMA26MMA_64x16x32_S32S8S8_SS_TNEEEENS4_6LayoutISD_NS5_IJSC_NSA_ILi0EEESS_EEEEENS5_IJNS4_10UnderscoreESV_SV_EEEEENS4_13SM90_TMA_LOADENS4_14ComposedLayoutINS4_7SwizzleILi3ELi4ELi3EEENS4_18smem_ptr_flag_bitsILi8EEENSR_INS5_IJNSA_ILi8EEESI_EEENS5_IJSI_SC_EEEEEEEvNS4_8identityENS4_23SM90_TMA_LOAD_MULTICASTES18_vS19_EENS_8epilogue10collective6detail29Sm90TmaWarpSpecializedAdapterINS1D_15DefaultEpilogueIaSK_SK_NS1C_6thread17LinearCombinationIaLi1EiiLNS1H_9ScaleType4KindE0ELNS_15FloatRoundStyleE2EaEENS1_15EpilogueDefaultEEEEEvvEEEEvNT_6ParamsE --------------------------
	.section	.nv.constant0._ZN7cutlass13device_kernelINS_4gemm6kernel13GemmUniversalIN4cute5tupleIJiiiiEEENS1_10collective13CollectiveMmaINS1_34MainloopSm90TmaGmmaWarpSpecializedILi4ENS5_IJNS4_1CILi2EEENSA_ILi1EEESC_EEENS1_35KernelTmaWarpSpecializedCooperativeEEENS5_IJNSA_ILi192EEENSA_ILi240EEENSA_ILi128EEEEEEaNS5_IJlSC_lEEEaSK_NS4_8TiledMMAINS4_8MMA_AtomIJNS4_4SM904GMMA26MMA_64x16x32_S32S8S8_SS_TNEEEENS4_6LayoutISD_NS5_IJSC_NSA_ILi0EEESS_EEEEENS5_IJNS4_10UnderscoreESV_SV_EEEEENS4_13SM90_TMA_LOADENS4_14ComposedLayoutINS4_7SwizzleILi3ELi4ELi3EEENS4_18smem_ptr_flag_bitsILi8EEENSR_INS5_IJNSA_ILi8EEESI_EEENS5_IJSI_SC_EEEEEEEvNS4_8identityENS4_23SM90_TMA_LOAD_MULTICASTES18_vS19_EENS_8epilogue10collective6detail29Sm90TmaWarpSpecializedAdapterINS1D_15DefaultEpilogueIaSK_SK_NS1C_6thread17LinearCombinationIaLi1EiiLNS1H_9ScaleType4KindE0ELNS_15FloatRoundStyleE2EaEENS1_15EpilogueDefaultEEEEEvvEEEEvNT_6ParamsE,"a",@progbits
	.sectionflags	@""
	.align	4
.nv.constant0._ZN7cutlass13device_kernelINS_4gemm6kernel13GemmUniversalIN4cute5tupleIJiiiiEEENS1_10collective13CollectiveMmaINS1_34MainloopSm90TmaGmmaWarpSpecializedILi4ENS5_IJNS4_1CILi2EEENSA_ILi1EEESC_EEENS1_35KernelTmaWarpSpecializedCooperativeEEENS5_IJNSA_ILi192EEENSA_ILi240EEENSA_ILi128EEEEEEaNS5_IJlSC_lEEEaSK_NS4_8TiledMMAINS4_8MMA_AtomIJNS4_4SM904GMMA26MMA_64x16x32_S32S8S8_SS_TNEEEENS4_6LayoutISD_NS5_IJSC_NSA_ILi0EEESS_EEEEENS5_IJNS4_10UnderscoreESV_SV_EEEEENS4_13SM90_TMA_LOADENS4_14ComposedLayoutINS4_7SwizzleILi3ELi4ELi3EEENS4_18smem_ptr_flag_bitsILi8EEENSR_INS5_IJNSA_ILi8EEESI_EEENS5_IJSI_SC_EEEEEEEvNS4_8identityENS4_23SM90_TMA_LOAD_MULTICASTES18_vS19_EENS_8epilogue10collective6detail29Sm90TmaWarpSpecializedAdapterINS1D_15DefaultEpilogueIaSK_SK_NS1C_6thread17LinearCombinationIaLi1EiiLNS1H_9ScaleType4KindE0ELNS_15FloatRoundStyleE2EaEENS1_15EpilogueDefaultEEEEEvvEEEEvNT_6ParamsE:
	.zero		1664


//--------------------- SYMBOLS --------------------------

	.type		.nv.reservedSmem.offset0,@object
	.size		.nv.reservedSmem.offset0,0x4
	.type		__assertfail,@function
